//
// Generated by NVIDIA NVVM Compiler
//
// Compiler Build ID: CL-36424714
// Cuda compilation tools, release 13.0, V13.0.88
// Based on NVVM 20.0.0
//

.version 9.0
.target sm_100
.address_size 64

	// .globl	lif_dewetting_step

.visible .entry lif_dewetting_step(
	.param .u64 .ptr .align 1 lif_dewetting_step_param_0,
	.param .u64 .ptr .align 1 lif_dewetting_step_param_1,
	.param .u64 .ptr .align 1 lif_dewetting_step_param_2,
	.param .u64 .ptr .align 1 lif_dewetting_step_param_3,
	.param .u64 .ptr .align 1 lif_dewetting_step_param_4,
	.param .u64 .ptr .align 1 lif_dewetting_step_param_5,
	.param .u32 lif_dewetting_step_param_6,
	.param .f32 lif_dewetting_step_param_7,
	.param .f32 lif_dewetting_step_param_8
)
{
	.reg .pred 	%p<5>;
	.reg .b32 	%r<31>;
	.reg .b32 	%f<23>;
	.reg .b64 	%rd<20>;

	ld.param.u64 	%rd3, [lif_dewetting_step_param_0];
	ld.param.u64 	%rd4, [lif_dewetting_step_param_1];
	ld.param.u64 	%rd5, [lif_dewetting_step_param_2];
	ld.param.u64 	%rd6, [lif_dewetting_step_param_3];
	ld.param.u64 	%rd7, [lif_dewetting_step_param_4];
	ld.param.u64 	%rd8, [lif_dewetting_step_param_5];
	ld.param.u32 	%r10, [lif_dewetting_step_param_6];
	ld.param.f32 	%f6, [lif_dewetting_step_param_7];
	ld.param.f32 	%f7, [lif_dewetting_step_param_8];
	mov.u32 	%r11, %ctaid.x;
	mov.u32 	%r12, %ntid.x;
	mov.u32 	%r13, %tid.x;
	mad.lo.s32 	%r1, %r11, %r12, %r13;
	mov.u32 	%r14, %ctaid.y;
	mov.u32 	%r15, %ntid.y;
	mov.u32 	%r16, %tid.y;
	mad.lo.s32 	%r17, %r14, %r15, %r16;
	mov.u32 	%r18, %ctaid.z;
	mov.u32 	%r19, %ntid.z;
	mov.u32 	%r20, %tid.z;
	mad.lo.s32 	%r3, %r18, %r19, %r20;
	max.s32 	%r21, %r1, %r17;
	max.s32 	%r22, %r3, %r21;
	setp.ge.s32 	%p1, %r22, %r10;
	@%p1 bra 	$L__BB0_6;
	cvta.to.global.u64 	%rd9, %rd5;
	cvta.to.global.u64 	%rd10, %rd6;
	cvta.to.global.u64 	%rd11, %rd3;
	cvta.to.global.u64 	%rd12, %rd4;
	mad.lo.s32 	%r23, %r10, %r3, %r17;
	mad.lo.s32 	%r4, %r23, %r10, %r1;
	mul.wide.s32 	%rd13, %r4, 4;
	add.s64 	%rd1, %rd9, %rd13;
	ld.global.f32 	%f1, [%rd1];
	add.s64 	%rd2, %rd10, %rd13;
	ld.global.u32 	%r29, [%rd2];
	add.s64 	%rd14, %rd11, %rd13;
	ld.global.nc.f32 	%f8, [%rd14];
	add.s64 	%rd15, %rd12, %rd13;
	ld.global.nc.f32 	%f9, [%rd15];
	sub.f32 	%f10, %f8, %f9;
	setp.gt.f32 	%p2, %f10, 0f3D4CCCCD;
	mul.f32 	%f11, %f7, %f10;
	mul.f32 	%f12, %f11, 0f40A00000;
	selp.f32 	%f2, %f12, 0f00000000, %p2;
	setp.lt.s32 	%p3, %r29, 1;
	@%p3 bra 	$L__BB0_3;
	rcp.rn.f32 	%f17, %f6;
	mov.f32 	%f18, 0f3F800000;
	sub.f32 	%f19, %f18, %f17;
	mul.f32 	%f22, %f19, %f1;
	add.s32 	%r29, %r29, -1;
	mov.b32 	%r30, 0;
	bra.uni 	$L__BB0_5;
$L__BB0_3:
	rcp.rn.f32 	%f13, %f6;
	mov.f32 	%f14, 0f3F800000;
	sub.f32 	%f15, %f14, %f13;
	fma.rn.f32 	%f22, %f15, %f1, %f2;
	setp.ltu.f32 	%p4, %f22, 0f3F000000;
	mov.b32 	%r30, 0;
	@%p4 bra 	$L__BB0_5;
	cvta.to.global.u64 	%rd16, %rd8;
	atom.global.add.u32 	%r27, [%rd16], 1;
	mov.b32 	%r30, 1;
	mov.b32 	%r29, 3;
	mov.f32 	%f22, 0f00000000;
$L__BB0_5:
	min.f32 	%f20, %f22, 0f40A00000;
	max.f32 	%f21, %f20, 0fBF800000;
	st.global.f32 	[%rd1], %f21;
	st.global.u32 	[%rd2], %r29;
	cvta.to.global.u64 	%rd17, %rd7;
	add.s64 	%rd19, %rd17, %rd13;
	st.global.u32 	[%rd19], %r30;
$L__BB0_6:
	ret;

}
	// .globl	lif_dewetting_batch
.visible .entry lif_dewetting_batch(
	.param .u64 .ptr .align 1 lif_dewetting_batch_param_0,
	.param .u64 .ptr .align 1 lif_dewetting_batch_param_1,
	.param .u64 .ptr .align 1 lif_dewetting_batch_param_2,
	.param .u64 .ptr .align 1 lif_dewetting_batch_param_3,
	.param .u64 .ptr .align 1 lif_dewetting_batch_param_4,
	.param .u32 lif_dewetting_batch_param_5,
	.param .u32 lif_dewetting_batch_param_6,
	.param .f32 lif_dewetting_batch_param_7,
	.param .f32 lif_dewetting_batch_param_8
)
{
	.reg .pred 	%p<22>;
	.reg .b32 	%r<127>;
	.reg .b32 	%f<85>;
	.reg .b64 	%rd<45>;

	ld.param.u64 	%rd17, [lif_dewetting_batch_param_0];
	ld.param.u64 	%rd18, [lif_dewetting_batch_param_1];
	ld.param.u64 	%rd19, [lif_dewetting_batch_param_2];
	ld.param.u32 	%r51, [lif_dewetting_batch_param_5];
	ld.param.u32 	%r53, [lif_dewetting_batch_param_6];
	ld.param.f32 	%f42, [lif_dewetting_batch_param_7];
	ld.param.f32 	%f43, [lif_dewetting_batch_param_8];
	mov.u32 	%r54, %ctaid.x;
	mov.u32 	%r55, %ntid.x;
	mov.u32 	%r56, %tid.x;
	mad.lo.s32 	%r1, %r54, %r55, %r56;
	mov.u32 	%r57, %ctaid.y;
	mov.u32 	%r58, %ntid.y;
	mov.u32 	%r59, %tid.y;
	mad.lo.s32 	%r60, %r57, %r58, %r59;
	mov.u32 	%r61, %ctaid.z;
	mov.u32 	%r62, %ntid.z;
	mul.lo.s32 	%r3, %r61, %r62;
	mov.u32 	%r4, %tid.z;
	add.s32 	%r5, %r3, %r4;
	max.s32 	%r63, %r1, %r60;
	max.s32 	%r64, %r5, %r63;
	setp.ge.s32 	%p1, %r64, %r53;
	@%p1 bra 	$L__BB1_30;
	cvta.to.global.u64 	%rd22, %rd17;
	cvta.to.global.u64 	%rd23, %rd18;
	cvta.to.global.u64 	%rd24, %rd19;
	mad.lo.s32 	%r65, %r53, %r5, %r60;
	mad.lo.s32 	%r66, %r65, %r53, %r1;
	mul.lo.s32 	%r67, %r53, %r53;
	mul.lo.s32 	%r6, %r67, %r53;
	mul.wide.s32 	%rd25, %r66, 4;
	add.s64 	%rd1, %rd23, %rd25;
	ld.global.f32 	%f84, [%rd1];
	add.s64 	%rd2, %rd24, %rd25;
	ld.global.u32 	%r115, [%rd2];
	add.s64 	%rd3, %rd22, %rd25;
	setp.lt.s32 	%p2, %r51, 2;
	@%p2 bra 	$L__BB1_29;
	ld.global.nc.f32 	%f72, [%rd3];
	rcp.rn.f32 	%f45, %f42;
	mov.f32 	%f46, 0f3F800000;
	sub.f32 	%f3, %f46, %f45;
	add.s32 	%r8, %r51, -1;
	add.s32 	%r70, %r51, -2;
	and.b32  	%r9, %r8, 3;
	setp.lt.u32 	%p3, %r70, 3;
	mov.b32 	%r118, 1;
	@%p3 bra 	$L__BB1_22;
	ld.param.u64 	%rd41, [lif_dewetting_batch_param_4];
	and.b32  	%r72, %r8, -4;
	neg.s32 	%r107, %r72;
	cvta.to.global.u64 	%rd26, %rd41;
	add.s64 	%rd43, %rd26, 8;
	add.s32 	%r73, %r4, %r53;
	add.s32 	%r74, %r73, %r3;
	mad.lo.s32 	%r75, %r53, %r74, %r60;
	mad.lo.s32 	%r104, %r53, %r75, %r1;
	mov.b32 	%r106, 0;
	mul.wide.s32 	%rd8, %r6, 4;
	mov.u32 	%r105, %r6;
$L__BB1_4:
	mul.wide.s32 	%rd27, %r105, 4;
	add.s64 	%rd6, %rd3, %rd27;
	ld.global.nc.f32 	%f6, [%rd6];
	sub.f32 	%f7, %f72, %f6;
	setp.lt.s32 	%p4, %r115, 1;
	@%p4 bra 	$L__BB1_6;
	mul.f32 	%f74, %f3, %f84;
	add.s32 	%r115, %r115, -1;
	mov.b32 	%r110, 0;
	bra.uni 	$L__BB1_8;
$L__BB1_6:
	mul.f32 	%f47, %f43, %f7;
	mul.f32 	%f48, %f47, 0f40A00000;
	setp.gt.f32 	%p5, %f7, 0f3D4CCCCD;
	selp.f32 	%f49, %f48, 0f00000000, %p5;
	fma.rn.f32 	%f74, %f3, %f84, %f49;
	setp.ltu.f32 	%p6, %f74, 0f3F000000;
	mov.b32 	%r110, 0;
	@%p6 bra 	$L__BB1_8;
	atom.global.add.u32 	%r79, [%rd43+-4], 1;
	mov.b32 	%r110, 1;
	mov.b32 	%r115, 3;
	mov.f32 	%f74, 0f00000000;
$L__BB1_8:
	ld.param.u64 	%rd39, [lif_dewetting_batch_param_3];
	min.f32 	%f51, %f74, 0f40A00000;
	max.f32 	%f11, %f51, 0fBF800000;
	cvta.to.global.u64 	%rd28, %rd39;
	mul.wide.s32 	%rd29, %r104, 4;
	add.s64 	%rd7, %rd28, %rd29;
	st.global.u32 	[%rd7], %r110;
	add.s64 	%rd9, %rd6, %rd8;
	ld.global.nc.f32 	%f12, [%rd9];
	sub.f32 	%f13, %f6, %f12;
	setp.gt.s32 	%p7, %r115, 0;
	@%p7 bra 	$L__BB1_11;
	mul.f32 	%f52, %f43, %f13;
	mul.f32 	%f53, %f52, 0f40A00000;
	setp.gt.f32 	%p8, %f13, 0f3D4CCCCD;
	selp.f32 	%f54, %f53, 0f00000000, %p8;
	fma.rn.f32 	%f75, %f3, %f11, %f54;
	setp.ltu.f32 	%p9, %f75, 0f3F000000;
	mov.b32 	%r112, 0;
	@%p9 bra 	$L__BB1_12;
	atom.global.add.u32 	%r84, [%rd43], 1;
	mov.b32 	%r112, 1;
	mov.b32 	%r115, 3;
	mov.f32 	%f75, 0f00000000;
	bra.uni 	$L__BB1_12;
$L__BB1_11:
	mul.f32 	%f75, %f3, %f11;
	add.s32 	%r115, %r115, -1;
	mov.b32 	%r112, 0;
$L__BB1_12:
	min.f32 	%f56, %f75, 0f40A00000;
	max.f32 	%f17, %f56, 0fBF800000;
	add.s64 	%rd10, %rd7, %rd8;
	st.global.u32 	[%rd10], %r112;
	add.s64 	%rd11, %rd9, %rd8;
	ld.global.nc.f32 	%f18, [%rd11];
	sub.f32 	%f19, %f12, %f18;
	setp.gt.s32 	%p10, %r115, 0;
	@%p10 bra 	$L__BB1_15;
	mul.f32 	%f57, %f43, %f19;
	mul.f32 	%f58, %f57, 0f40A00000;
	setp.gt.f32 	%p11, %f19, 0f3D4CCCCD;
	selp.f32 	%f59, %f58, 0f00000000, %p11;
	fma.rn.f32 	%f76, %f3, %f17, %f59;
	setp.ltu.f32 	%p12, %f76, 0f3F000000;
	mov.b32 	%r114, 0;
	@%p12 bra 	$L__BB1_16;
	atom.global.add.u32 	%r89, [%rd43+4], 1;
	mov.b32 	%r114, 1;
	mov.b32 	%r115, 3;
	mov.f32 	%f76, 0f00000000;
	bra.uni 	$L__BB1_16;
$L__BB1_15:
	mul.f32 	%f76, %f3, %f17;
	add.s32 	%r115, %r115, -1;
	mov.b32 	%r114, 0;
$L__BB1_16:
	min.f32 	%f61, %f76, 0f40A00000;
	max.f32 	%f23, %f61, 0fBF800000;
	add.s64 	%rd12, %rd10, %rd8;
	st.global.u32 	[%rd12], %r114;
	add.s64 	%rd30, %rd11, %rd8;
	ld.global.nc.f32 	%f72, [%rd30];
	sub.f32 	%f25, %f18, %f72;
	setp.gt.s32 	%p13, %r115, 0;
	@%p13 bra 	$L__BB1_19;
	mul.f32 	%f62, %f43, %f25;
	mul.f32 	%f63, %f62, 0f40A00000;
	setp.gt.f32 	%p14, %f25, 0f3D4CCCCD;
	selp.f32 	%f64, %f63, 0f00000000, %p14;
	fma.rn.f32 	%f77, %f3, %f23, %f64;
	setp.ltu.f32 	%p15, %f77, 0f3F000000;
	mov.b32 	%r116, 0;
	@%p15 bra 	$L__BB1_20;
	atom.global.add.u32 	%r94, [%rd43+8], 1;
	mov.b32 	%r116, 1;
	mov.b32 	%r115, 3;
	mov.f32 	%f77, 0f00000000;
	bra.uni 	$L__BB1_20;
$L__BB1_19:
	mul.f32 	%f77, %f3, %f23;
	add.s32 	%r115, %r115, -1;
	mov.b32 	%r116, 0;
$L__BB1_20:
	min.f32 	%f66, %f77, 0f40A00000;
	max.f32 	%f84, %f66, 0fBF800000;
	add.s64 	%rd31, %rd12, %rd8;
	st.global.u32 	[%rd31], %r116;
	add.s32 	%r107, %r107, 4;
	add.s32 	%r106, %r106, 4;
	add.s64 	%rd43, %rd43, 16;
	shl.b32 	%r96, %r6, 2;
	add.s32 	%r105, %r105, %r96;
	add.s32 	%r104, %r104, %r96;
	setp.ne.s32 	%p16, %r107, 0;
	@%p16 bra 	$L__BB1_4;
	add.s32 	%r118, %r106, 1;
$L__BB1_22:
	setp.eq.s32 	%p17, %r9, 0;
	@%p17 bra 	$L__BB1_29;
	ld.param.u64 	%rd42, [lif_dewetting_batch_param_4];
	mul.wide.u32 	%rd32, %r118, 4;
	cvta.to.global.u64 	%rd33, %rd42;
	add.s64 	%rd44, %rd33, %rd32;
	mul.lo.s32 	%r122, %r118, %r6;
	mad.lo.s32 	%r97, %r118, %r53, %r5;
	mad.lo.s32 	%r98, %r53, %r97, %r60;
	mad.lo.s32 	%r121, %r53, %r98, %r1;
	neg.s32 	%r120, %r9;
$L__BB1_24:
	.pragma "nounroll";
	mov.f32 	%f33, %f72;
	mul.wide.s32 	%rd34, %r122, 4;
	add.s64 	%rd35, %rd3, %rd34;
	ld.global.nc.f32 	%f72, [%rd35];
	sub.f32 	%f36, %f33, %f72;
	setp.gt.s32 	%p18, %r115, 0;
	@%p18 bra 	$L__BB1_27;
	mul.f32 	%f67, %f43, %f36;
	mul.f32 	%f68, %f67, 0f40A00000;
	setp.gt.f32 	%p19, %f36, 0f3D4CCCCD;
	selp.f32 	%f69, %f68, 0f00000000, %p19;
	fma.rn.f32 	%f83, %f3, %f84, %f69;
	setp.ltu.f32 	%p20, %f83, 0f3F000000;
	mov.b32 	%r125, 0;
	@%p20 bra 	$L__BB1_28;
	atom.global.add.u32 	%r102, [%rd44], 1;
	mov.b32 	%r125, 1;
	mov.b32 	%r115, 3;
	mov.f32 	%f83, 0f00000000;
	bra.uni 	$L__BB1_28;
$L__BB1_27:
	mul.f32 	%f83, %f3, %f84;
	add.s32 	%r115, %r115, -1;
	mov.b32 	%r125, 0;
$L__BB1_28:
	ld.param.u64 	%rd40, [lif_dewetting_batch_param_3];
	min.f32 	%f71, %f83, 0f40A00000;
	max.f32 	%f84, %f71, 0fBF800000;
	cvta.to.global.u64 	%rd36, %rd40;
	mul.wide.s32 	%rd37, %r121, 4;
	add.s64 	%rd38, %rd36, %rd37;
	st.global.u32 	[%rd38], %r125;
	add.s64 	%rd44, %rd44, 4;
	add.s32 	%r122, %r122, %r6;
	add.s32 	%r121, %r121, %r6;
	add.s32 	%r120, %r120, 1;
	setp.ne.s32 	%p21, %r120, 0;
	@%p21 bra 	$L__BB1_24;
$L__BB1_29:
	st.global.f32 	[%rd1], %f84;
	st.global.u32 	[%rd2], %r115;
$L__BB1_30:
	ret;

}
	// .globl	apply_lateral_inhibition
.visible .entry apply_lateral_inhibition(
	.param .u64 .ptr .align 1 apply_lateral_inhibition_param_0,
	.param .u64 .ptr .align 1 apply_lateral_inhibition_param_1,
	.param .u32 apply_lateral_inhibition_param_2,
	.param .f32 apply_lateral_inhibition_param_3
)
{
	.reg .pred 	%p<16>;
	.reg .b32 	%r<70>;
	.reg .b32 	%f<7>;
	.reg .b64 	%rd<19>;

	ld.param.u64 	%rd4, [apply_lateral_inhibition_param_0];
	ld.param.u64 	%rd3, [apply_lateral_inhibition_param_1];
	ld.param.u32 	%r27, [apply_lateral_inhibition_param_2];
	ld.param.f32 	%f1, [apply_lateral_inhibition_param_3];
	cvta.to.global.u64 	%rd1, %rd4;
	mov.u32 	%r28, %ctaid.x;
	mov.u32 	%r29, %ntid.x;
	mov.u32 	%r30, %tid.x;
	mad.lo.s32 	%r1, %r28, %r29, %r30;
	mov.u32 	%r31, %ctaid.y;
	mov.u32 	%r32, %ntid.y;
	mov.u32 	%r33, %tid.y;
	mad.lo.s32 	%r34, %r31, %r32, %r33;
	mov.u32 	%r35, %ctaid.z;
	mov.u32 	%r36, %ntid.z;
	mov.u32 	%r37, %tid.z;
	mad.lo.s32 	%r3, %r35, %r36, %r37;
	max.s32 	%r38, %r1, %r34;
	max.s32 	%r39, %r3, %r38;
	setp.ge.s32 	%p1, %r39, %r27;
	@%p1 bra 	$L__BB2_16;
	mul.lo.s32 	%r4, %r27, %r3;
	mul.lo.s32 	%r5, %r4, %r27;
	mul.lo.s32 	%r6, %r27, %r34;
	add.s32 	%r40, %r5, %r6;
	add.s32 	%r7, %r40, %r1;
	mul.wide.s32 	%rd5, %r7, 4;
	add.s64 	%rd2, %rd1, %rd5;
	ld.global.nc.u32 	%r41, [%rd2];
	setp.eq.s32 	%p2, %r41, 1;
	@%p2 bra 	$L__BB2_16;
	setp.lt.s32 	%p3, %r1, 1;
	mov.b32 	%r64, 0;
	@%p3 bra 	$L__BB2_4;
	add.s32 	%r43, %r7, -1;
	mul.wide.u32 	%rd6, %r43, 4;
	add.s64 	%rd7, %rd1, %rd6;
	ld.global.nc.u32 	%r44, [%rd7];
	setp.ne.s32 	%p4, %r44, 0;
	selp.u32 	%r64, 1, 0, %p4;
$L__BB2_4:
	add.s32 	%r10, %r27, -1;
	setp.ge.s32 	%p5, %r1, %r10;
	mov.b32 	%r65, 0;
	@%p5 bra 	$L__BB2_6;
	ld.global.nc.u32 	%r46, [%rd2+4];
	setp.ne.s32 	%p6, %r46, 0;
	selp.u32 	%r65, 1, 0, %p6;
$L__BB2_6:
	add.s32 	%r13, %r65, %r64;
	setp.eq.s32 	%p7, %r34, 0;
	mov.b32 	%r66, 0;
	@%p7 bra 	$L__BB2_8;
	sub.s32 	%r48, %r6, %r27;
	add.s32 	%r49, %r48, %r1;
	add.s32 	%r50, %r49, %r5;
	mul.wide.s32 	%rd8, %r50, 4;
	add.s64 	%rd9, %rd1, %rd8;
	ld.global.nc.u32 	%r51, [%rd9];
	setp.ne.s32 	%p8, %r51, 0;
	selp.u32 	%r66, 1, 0, %p8;
$L__BB2_8:
	add.s32 	%r16, %r13, %r66;
	setp.ge.u32 	%p9, %r34, %r10;
	mov.b32 	%r67, 0;
	@%p9 bra 	$L__BB2_10;
	mul.wide.s32 	%rd10, %r27, 4;
	add.s64 	%rd11, %rd2, %rd10;
	ld.global.nc.u32 	%r53, [%rd11];
	setp.ne.s32 	%p10, %r53, 0;
	selp.u32 	%r67, 1, 0, %p10;
$L__BB2_10:
	add.s32 	%r19, %r16, %r67;
	setp.eq.s32 	%p11, %r3, 0;
	mov.b32 	%r68, 0;
	@%p11 bra 	$L__BB2_12;
	sub.s32 	%r55, %r4, %r27;
	add.s32 	%r56, %r6, %r1;
	mad.lo.s32 	%r57, %r55, %r27, %r56;
	mul.wide.s32 	%rd12, %r57, 4;
	add.s64 	%rd13, %rd1, %rd12;
	ld.global.nc.u32 	%r58, [%rd13];
	setp.ne.s32 	%p12, %r58, 0;
	selp.u32 	%r68, 1, 0, %p12;
$L__BB2_12:
	add.s32 	%r22, %r19, %r68;
	setp.ge.u32 	%p13, %r3, %r10;
	mov.b32 	%r69, 0;
	@%p13 bra 	$L__BB2_14;
	add.s32 	%r60, %r4, %r27;
	add.s32 	%r61, %r6, %r1;
	mad.lo.s32 	%r62, %r60, %r27, %r61;
	mul.wide.s32 	%rd14, %r62, 4;
	add.s64 	%rd15, %rd1, %rd14;
	ld.global.nc.u32 	%r63, [%rd15];
	setp.ne.s32 	%p14, %r63, 0;
	selp.u32 	%r69, 1, 0, %p14;
$L__BB2_14:
	add.s32 	%r25, %r22, %r69;
	setp.eq.s32 	%p15, %r25, 0;
	@%p15 bra 	$L__BB2_16;
	cvt.rn.f32.u32 	%f2, %r25;
	mul.f32 	%f3, %f1, %f2;
	cvta.to.global.u64 	%rd16, %rd3;
	add.s64 	%rd18, %rd16, %rd5;
	ld.global.f32 	%f4, [%rd18];
	sub.f32 	%f5, %f4, %f3;
	max.f32 	%f6, %f5, 0fBF800000;
	st.global.f32 	[%rd18], %f6;
$L__BB2_16:
	ret;

}
	// .globl	extract_spike_indices
.visible .entry extract_spike_indices(
	.param .u64 .ptr .align 1 extract_spike_indices_param_0,
	.param .u64 .ptr .align 1 extract_spike_indices_param_1,
	.param .u64 .ptr .align 1 extract_spike_indices_param_2,
	.param .u64 .ptr .align 1 extract_spike_indices_param_3,
	.param .u32 extract_spike_indices_param_4,
	.param .f32 extract_spike_indices_param_5,
	.param .f32 extract_spike_indices_param_6,
	.param .f32 extract_spike_indices_param_7,
	.param .f32 extract_spike_indices_param_8,
	.param .u32 extract_spike_indices_param_9
)
{
	.reg .pred 	%p<4>;
	.reg .b32 	%r<24>;
	.reg .b32 	%f<14>;
	.reg .b64 	%rd<15>;

	ld.param.u64 	%rd1, [extract_spike_indices_param_0];
	ld.param.u64 	%rd2, [extract_spike_indices_param_1];
	ld.param.u64 	%rd3, [extract_spike_indices_param_2];
	ld.param.u64 	%rd4, [extract_spike_indices_param_3];
	ld.param.u32 	%r8, [extract_spike_indices_param_4];
	ld.param.f32 	%f1, [extract_spike_indices_param_5];
	ld.param.f32 	%f2, [extract_spike_indices_param_6];
	ld.param.f32 	%f3, [extract_spike_indices_param_7];
	ld.param.f32 	%f4, [extract_spike_indices_param_8];
	ld.param.u32 	%r7, [extract_spike_indices_param_9];
	mov.u32 	%r9, %ctaid.x;
	mov.u32 	%r10, %ntid.x;
	mov.u32 	%r11, %tid.x;
	mad.lo.s32 	%r1, %r9, %r10, %r11;
	mov.u32 	%r12, %ctaid.y;
	mov.u32 	%r13, %ntid.y;
	mov.u32 	%r14, %tid.y;
	mad.lo.s32 	%r15, %r12, %r13, %r14;
	mov.u32 	%r16, %ctaid.z;
	mov.u32 	%r17, %ntid.z;
	mov.u32 	%r18, %tid.z;
	mad.lo.s32 	%r3, %r16, %r17, %r18;
	max.s32 	%r19, %r1, %r15;
	max.s32 	%r20, %r3, %r19;
	setp.ge.s32 	%p1, %r20, %r8;
	@%p1 bra 	$L__BB3_4;
	cvta.to.global.u64 	%rd5, %rd1;
	mad.lo.s32 	%r21, %r8, %r3, %r15;
	mad.lo.s32 	%r4, %r21, %r8, %r1;
	mul.wide.s32 	%rd6, %r4, 4;
	add.s64 	%rd7, %rd5, %rd6;
	ld.global.nc.u32 	%r22, [%rd7];
	setp.ne.s32 	%p2, %r22, 1;
	@%p2 bra 	$L__BB3_4;
	cvta.to.global.u64 	%rd8, %rd4;
	atom.global.add.u32 	%r5, [%rd8], 1;
	setp.ge.s32 	%p3, %r5, %r7;
	@%p3 bra 	$L__BB3_4;
	cvta.to.global.u64 	%rd9, %rd2;
	mul.wide.s32 	%rd10, %r5, 4;
	add.s64 	%rd11, %rd9, %rd10;
	st.global.u32 	[%rd11], %r4;
	cvt.rn.f32.s32 	%f5, %r1;
	add.f32 	%f6, %f5, 0f3F000000;
	fma.rn.f32 	%f7, %f6, %f4, %f1;
	mul.lo.s32 	%r23, %r5, 3;
	cvta.to.global.u64 	%rd12, %rd3;
	mul.wide.s32 	%rd13, %r23, 4;
	add.s64 	%rd14, %rd12, %rd13;
	st.global.f32 	[%rd14], %f7;
	cvt.rn.f32.u32 	%f8, %r15;
	add.f32 	%f9, %f8, 0f3F000000;
	fma.rn.f32 	%f10, %f9, %f4, %f2;
	st.global.f32 	[%rd14+4], %f10;
	cvt.rn.f32.u32 	%f11, %r3;
	add.f32 	%f12, %f11, 0f3F000000;
	fma.rn.f32 	%f13, %f12, %f4, %f3;
	st.global.f32 	[%rd14+8], %f13;
$L__BB3_4:
	ret;

}
	// .globl	map_spikes_to_residues
.visible .entry map_spikes_to_residues(
	.param .u64 .ptr .align 1 map_spikes_to_residues_param_0,
	.param .u64 .ptr .align 1 map_spikes_to_residues_param_1,
	.param .u64 .ptr .align 1 map_spikes_to_residues_param_2,
	.param .u64 .ptr .align 1 map_spikes_to_residues_param_3,
	.param .u64 .ptr .align 1 map_spikes_to_residues_param_4,
	.param .u32 map_spikes_to_residues_param_5,
	.param .u32 map_spikes_to_residues_param_6,
	.param .f32 map_spikes_to_residues_param_7
)
{
	.reg .pred 	%p<16>;
	.reg .b32 	%r<59>;
	.reg .b32 	%f<101>;
	.reg .b64 	%rd<32>;

	ld.param.u64 	%rd11, [map_spikes_to_residues_param_0];
	ld.param.u64 	%rd14, [map_spikes_to_residues_param_1];
	ld.param.u64 	%rd15, [map_spikes_to_residues_param_2];
	ld.param.u64 	%rd12, [map_spikes_to_residues_param_3];
	ld.param.u64 	%rd13, [map_spikes_to_residues_param_4];
	ld.param.u32 	%r30, [map_spikes_to_residues_param_5];
	ld.param.u32 	%r29, [map_spikes_to_residues_param_6];
	ld.param.f32 	%f90, [map_spikes_to_residues_param_7];
	cvta.to.global.u64 	%rd1, %rd15;
	cvta.to.global.u64 	%rd2, %rd14;
	mov.u32 	%r31, %ctaid.x;
	mov.u32 	%r32, %ntid.x;
	mov.u32 	%r33, %tid.x;
	mad.lo.s32 	%r1, %r31, %r32, %r33;
	setp.ge.s32 	%p1, %r1, %r30;
	@%p1 bra 	$L__BB4_24;
	cvta.to.global.u64 	%rd16, %rd11;
	mul.lo.s32 	%r35, %r1, 3;
	mul.wide.s32 	%rd17, %r35, 4;
	add.s64 	%rd18, %rd16, %rd17;
	ld.global.nc.f32 	%f1, [%rd18];
	ld.global.nc.f32 	%f2, [%rd18+4];
	ld.global.nc.f32 	%f3, [%rd18+8];
	setp.lt.s32 	%p2, %r29, 1;
	mov.b32 	%r46, -1;
	@%p2 bra 	$L__BB4_23;
	and.b32  	%r2, %r29, 3;
	setp.lt.u32 	%p3, %r29, 4;
	mov.b32 	%r46, -1;
	mov.b32 	%r56, 0;
	@%p3 bra 	$L__BB4_13;
	and.b32  	%r56, %r29, 2147483644;
	neg.s32 	%r44, %r56;
	add.s64 	%rd31, %rd2, 24;
	add.s64 	%rd30, %rd1, 8;
	mov.b32 	%r46, -1;
$L__BB4_4:
	.pragma "nounroll";
	ld.global.nc.f32 	%f25, [%rd31+-24];
	ld.global.nc.f32 	%f26, [%rd31+-20];
	ld.global.nc.f32 	%f27, [%rd31+-16];
	sub.f32 	%f28, %f1, %f25;
	sub.f32 	%f29, %f2, %f26;
	sub.f32 	%f30, %f3, %f27;
	mul.f32 	%f31, %f29, %f29;
	fma.rn.f32 	%f32, %f28, %f28, %f31;
	fma.rn.f32 	%f33, %f30, %f30, %f32;
	sqrt.rn.f32 	%f5, %f33;
	setp.geu.f32 	%p4, %f5, %f90;
	@%p4 bra 	$L__BB4_6;
	ld.global.nc.u32 	%r46, [%rd30+-8];
	mov.f32 	%f90, %f5;
$L__BB4_6:
	ld.global.nc.f32 	%f34, [%rd31+-12];
	ld.global.nc.f32 	%f35, [%rd31+-8];
	ld.global.nc.f32 	%f36, [%rd31+-4];
	sub.f32 	%f37, %f1, %f34;
	sub.f32 	%f38, %f2, %f35;
	sub.f32 	%f39, %f3, %f36;
	mul.f32 	%f40, %f38, %f38;
	fma.rn.f32 	%f41, %f37, %f37, %f40;
	fma.rn.f32 	%f42, %f39, %f39, %f41;
	sqrt.rn.f32 	%f7, %f42;
	setp.geu.f32 	%p5, %f7, %f90;
	@%p5 bra 	$L__BB4_8;
	ld.global.nc.u32 	%r46, [%rd30+-4];
	mov.f32 	%f90, %f7;
$L__BB4_8:
	ld.global.nc.f32 	%f43, [%rd31];
	ld.global.nc.f32 	%f44, [%rd31+4];
	ld.global.nc.f32 	%f45, [%rd31+8];
	sub.f32 	%f46, %f1, %f43;
	sub.f32 	%f47, %f2, %f44;
	sub.f32 	%f48, %f3, %f45;
	mul.f32 	%f49, %f47, %f47;
	fma.rn.f32 	%f50, %f46, %f46, %f49;
	fma.rn.f32 	%f51, %f48, %f48, %f50;
	sqrt.rn.f32 	%f9, %f51;
	setp.geu.f32 	%p6, %f9, %f90;
	@%p6 bra 	$L__BB4_10;
	ld.global.nc.u32 	%r46, [%rd30];
	mov.f32 	%f90, %f9;
$L__BB4_10:
	ld.global.nc.f32 	%f52, [%rd31+12];
	ld.global.nc.f32 	%f53, [%rd31+16];
	ld.global.nc.f32 	%f54, [%rd31+20];
	sub.f32 	%f55, %f1, %f52;
	sub.f32 	%f56, %f2, %f53;
	sub.f32 	%f57, %f3, %f54;
	mul.f32 	%f58, %f56, %f56;
	fma.rn.f32 	%f59, %f55, %f55, %f58;
	fma.rn.f32 	%f60, %f57, %f57, %f59;
	sqrt.rn.f32 	%f11, %f60;
	setp.geu.f32 	%p7, %f11, %f90;
	@%p7 bra 	$L__BB4_12;
	ld.global.nc.u32 	%r46, [%rd30+4];
	mov.f32 	%f90, %f11;
$L__BB4_12:
	add.s32 	%r44, %r44, 4;
	add.s64 	%rd31, %rd31, 48;
	add.s64 	%rd30, %rd30, 16;
	setp.ne.s32 	%p8, %r44, 0;
	@%p8 bra 	$L__BB4_4;
$L__BB4_13:
	setp.eq.s32 	%p9, %r2, 0;
	@%p9 bra 	$L__BB4_23;
	setp.eq.s32 	%p10, %r2, 1;
	@%p10 bra 	$L__BB4_20;
	mul.lo.s32 	%r41, %r56, 3;
	mul.wide.u32 	%rd19, %r41, 4;
	add.s64 	%rd9, %rd2, %rd19;
	ld.global.nc.f32 	%f62, [%rd9];
	ld.global.nc.f32 	%f63, [%rd9+4];
	ld.global.nc.f32 	%f64, [%rd9+8];
	sub.f32 	%f65, %f1, %f62;
	sub.f32 	%f66, %f2, %f63;
	sub.f32 	%f67, %f3, %f64;
	mul.f32 	%f68, %f66, %f66;
	fma.rn.f32 	%f69, %f65, %f65, %f68;
	fma.rn.f32 	%f70, %f67, %f67, %f69;
	sqrt.rn.f32 	%f15, %f70;
	setp.geu.f32 	%p11, %f15, %f90;
	mul.wide.u32 	%rd20, %r56, 4;
	add.s64 	%rd10, %rd1, %rd20;
	@%p11 bra 	$L__BB4_17;
	ld.global.nc.u32 	%r46, [%rd10];
	mov.f32 	%f90, %f15;
$L__BB4_17:
	ld.global.nc.f32 	%f71, [%rd9+12];
	ld.global.nc.f32 	%f72, [%rd9+16];
	ld.global.nc.f32 	%f73, [%rd9+20];
	sub.f32 	%f74, %f1, %f71;
	sub.f32 	%f75, %f2, %f72;
	sub.f32 	%f76, %f3, %f73;
	mul.f32 	%f77, %f75, %f75;
	fma.rn.f32 	%f78, %f74, %f74, %f77;
	fma.rn.f32 	%f79, %f76, %f76, %f78;
	sqrt.rn.f32 	%f17, %f79;
	setp.geu.f32 	%p12, %f17, %f90;
	@%p12 bra 	$L__BB4_19;
	ld.global.nc.u32 	%r46, [%rd10+4];
	mov.f32 	%f90, %f17;
$L__BB4_19:
	add.s32 	%r56, %r56, 2;
$L__BB4_20:
	and.b32  	%r42, %r29, 1;
	setp.eq.b32 	%p13, %r42, 1;
	not.pred 	%p14, %p13;
	@%p14 bra 	$L__BB4_23;
	mul.lo.s32 	%r43, %r56, 3;
	mul.wide.u32 	%rd21, %r43, 4;
	add.s64 	%rd22, %rd2, %rd21;
	ld.global.nc.f32 	%f80, [%rd22];
	ld.global.nc.f32 	%f81, [%rd22+4];
	ld.global.nc.f32 	%f82, [%rd22+8];
	sub.f32 	%f83, %f1, %f80;
	sub.f32 	%f84, %f2, %f81;
	sub.f32 	%f85, %f3, %f82;
	mul.f32 	%f86, %f84, %f84;
	fma.rn.f32 	%f87, %f83, %f83, %f86;
	fma.rn.f32 	%f88, %f85, %f85, %f87;
	sqrt.rn.f32 	%f21, %f88;
	setp.geu.f32 	%p15, %f21, %f90;
	@%p15 bra 	$L__BB4_23;
	mul.wide.u32 	%rd23, %r56, 4;
	add.s64 	%rd24, %rd1, %rd23;
	ld.global.nc.u32 	%r46, [%rd24];
	mov.f32 	%f90, %f21;
$L__BB4_23:
	cvta.to.global.u64 	%rd25, %rd12;
	mul.wide.s32 	%rd26, %r1, 4;
	add.s64 	%rd27, %rd25, %rd26;
	st.global.u32 	[%rd27], %r46;
	cvta.to.global.u64 	%rd28, %rd13;
	add.s64 	%rd29, %rd28, %rd26;
	st.global.f32 	[%rd29], %f90;
$L__BB4_24:
	ret;

}
	// .globl	init_lif_state
.visible .entry init_lif_state(
	.param .u64 .ptr .align 1 init_lif_state_param_0,
	.param .u64 .ptr .align 1 init_lif_state_param_1,
	.param .u32 init_lif_state_param_2
)
{
	.reg .pred 	%p<2>;
	.reg .b32 	%r<9>;
	.reg .b64 	%rd<8>;

	ld.param.u64 	%rd1, [init_lif_state_param_0];
	ld.param.u64 	%rd2, [init_lif_state_param_1];
	ld.param.u32 	%r2, [init_lif_state_param_2];
	mov.u32 	%r3, %ctaid.x;
	mov.u32 	%r4, %ntid.x;
	mov.u32 	%r5, %tid.x;
	mad.lo.s32 	%r1, %r3, %r4, %r5;
	mul.lo.s32 	%r6, %r2, %r2;
	mul.lo.s32 	%r7, %r6, %r2;
	setp.ge.s32 	%p1, %r1, %r7;
	@%p1 bra 	$L__BB5_2;
	cvta.to.global.u64 	%rd3, %rd1;
	cvta.to.global.u64 	%rd4, %rd2;
	mul.wide.s32 	%rd5, %r1, 4;
	add.s64 	%rd6, %rd3, %rd5;
	mov.b32 	%r8, 0;
	st.global.u32 	[%rd6], %r8;
	add.s64 	%rd7, %rd4, %rd5;
	st.global.u32 	[%rd7], %r8;
$L__BB5_2:
	ret;

}
	// .globl	reset_lif_state
.visible .entry reset_lif_state(
	.param .u64 .ptr .align 1 reset_lif_state_param_0,
	.param .u64 .ptr .align 1 reset_lif_state_param_1,
	.param .u32 reset_lif_state_param_2,
	.param .f32 reset_lif_state_param_3
)
{
	.reg .pred 	%p<2>;
	.reg .b32 	%r<9>;
	.reg .b32 	%f<4>;
	.reg .b64 	%rd<8>;

	ld.param.u64 	%rd1, [reset_lif_state_param_0];
	ld.param.u64 	%rd2, [reset_lif_state_param_1];
	ld.param.u32 	%r2, [reset_lif_state_param_2];
	ld.param.f32 	%f1, [reset_lif_state_param_3];
	mov.u32 	%r3, %ctaid.x;
	mov.u32 	%r4, %ntid.x;
	mov.u32 	%r5, %tid.x;
	mad.lo.s32 	%r1, %r3, %r4, %r5;
	mul.lo.s32 	%r6, %r2, %r2;
	mul.lo.s32 	%r7, %r6, %r2;
	setp.ge.s32 	%p1, %r1, %r7;
	@%p1 bra 	$L__BB6_2;
	cvta.to.global.u64 	%rd3, %rd1;
	cvta.to.global.u64 	%rd4, %rd2;
	mul.wide.s32 	%rd5, %r1, 4;
	add.s64 	%rd6, %rd3, %rd5;
	ld.global.f32 	%f2, [%rd6];
	mul.f32 	%f3, %f1, %f2;
	st.global.f32 	[%rd6], %f3;
	add.s64 	%rd7, %rd4, %rd5;
	mov.b32 	%r8, 0;
	st.global.u32 	[%rd7], %r8;
$L__BB6_2:
	ret;

}
	// .globl	update_adaptive_threshold
.visible .entry update_adaptive_threshold(
	.param .u64 .ptr .align 1 update_adaptive_threshold_param_0,
	.param .u64 .ptr .align 1 update_adaptive_threshold_param_1,
	.param .u32 update_adaptive_threshold_param_2,
	.param .f32 update_adaptive_threshold_param_3,
	.param .f32 update_adaptive_threshold_param_4
)
{
	.reg .pred 	%p<2>;
	.reg .b32 	%r<9>;
	.reg .b32 	%f<9>;
	.reg .b64 	%rd<8>;

	ld.param.u64 	%rd1, [update_adaptive_threshold_param_0];
	ld.param.u64 	%rd2, [update_adaptive_threshold_param_1];
	ld.param.u32 	%r2, [update_adaptive_threshold_param_2];
	ld.param.f32 	%f1, [update_adaptive_threshold_param_3];
	ld.param.f32 	%f2, [update_adaptive_threshold_param_4];
	mov.u32 	%r3, %ctaid.x;
	mov.u32 	%r4, %ntid.x;
	mov.u32 	%r5, %tid.x;
	mad.lo.s32 	%r1, %r3, %r4, %r5;
	mul.lo.s32 	%r6, %r2, %r2;
	mul.lo.s32 	%r7, %r6, %r2;
	setp.ge.s32 	%p1, %r1, %r7;
	@%p1 bra 	$L__BB7_2;
	cvta.to.global.u64 	%rd3, %rd1;
	cvta.to.global.u64 	%rd4, %rd2;
	mul.wide.s32 	%rd5, %r1, 4;
	add.s64 	%rd6, %rd3, %rd5;
	ld.global.nc.u32 	%r8, [%rd6];
	cvt.rn.f32.s32 	%f3, %r8;
	sub.f32 	%f4, %f3, %f2;
	add.s64 	%rd7, %rd4, %rd5;
	ld.global.f32 	%f5, [%rd7];
	fma.rn.f32 	%f6, %f1, %f4, %f5;
	min.f32 	%f7, %f6, 0f40000000;
	max.f32 	%f8, %f7, 0f3DCCCCCD;
	st.global.f32 	[%rd7], %f8;
$L__BB7_2:
	ret;

}


// ===== COMPILED SASS (sm_100) =====

	.target	sm_100

	.elftype	@"ET_EXEC"


//--------------------- .note.nv.tkinfo           --------------------------
	.section	.note.nv.tkinfo,"",@"SHT_NOTE"
	.sectionflags	@"SHF_NOTE_NV_TKINFO"
	.tkinfo
        /*0018*/ 	.word	0x00000002
        /*0030*/ 	.string	""
        /*0030*/ 	.string	"ptxas"
        /*0030*/ 	.string	"Cuda compilation tools, release 13.0, V13.0.88"
        /*0030*/ 	.string	"Build cuda_13.0.r13.0/compiler.36424714_0"
        /*0030*/ 	.string	"-arch sm_100 -m 64 "



//--------------------- .note.nv.cuinfo           --------------------------
	.section	.note.nv.cuinfo,"",@"SHT_NOTE"
	.sectionflags	@"SHF_NOTE_NV_CUINFO"
        /*0018*/ 	.short	0x0002
        /*001a*/ 	.short	0x0064
        /*001c*/ 	.short	0x0082
	.zero		2


//--------------------- .nv.info                  --------------------------
	.section	.nv.info,"",@"SHT_CUDA_INFO"
	.align	4


	//----- nvinfo : EIATTR_REGCOUNT
	.align		4
        /*0000*/ 	.byte	0x04, 0x2f
        /*0002*/ 	.short	(.L_1 - .L_0)
	.align		4
.L_0:
        /*0004*/ 	.word	index@(lif_dewetting_step)
        /*0008*/ 	.word	0x00000015


	//----- nvinfo : EIATTR_FRAME_SIZE
	.align		4
.L_1:
        /*000c*/ 	.byte	0x04, 0x11
        /*000e*/ 	.short	(.L_3 - .L_2)
	.align		4
.L_2:
        /*0010*/ 	.word	index@($__internal_2_$__cuda_sm20_rcp_rn_f32_slowpath)
        /*0014*/ 	.word	0x00000000


	//----- nvinfo : EIATTR_FRAME_SIZE
	.align		4
.L_3:
        /*0018*/ 	.byte	0x04, 0x11
        /*001a*/ 	.short	(.L_5 - .L_4)
	.align		4
.L_4:
        /*001c*/ 	.word	index@(lif_dewetting_step)
        /*0020*/ 	.word	0x00000000


	//----- nvinfo : EIATTR_REGCOUNT
	.align		4
.L_5:
        /*0024*/ 	.byte	0x04, 0x2f
        /*0026*/ 	.short	(.L_7 - .L_6)
	.align		4
.L_6:
        /*0028*/ 	.word	index@(lif_dewetting_batch)
        /*002c*/ 	.word	0x00000020


	//----- nvinfo : EIATTR_FRAME_SIZE
	.align		4
.L_7:
        /*0030*/ 	.byte	0x04, 0x11
        /*0032*/ 	.short	(.L_9 - .L_8)
	.align		4
.L_8:
        /*0034*/ 	.word	index@($__internal_1_$__cuda_sm20_rcp_rn_f32_slowpath)
        /*0038*/ 	.word	0x00000000


	//----- nvinfo : EIATTR_FRAME_SIZE
	.align		4
.L_9:
        /*003c*/ 	.byte	0x04, 0x11
        /*003e*/ 	.short	(.L_11 - .L_10)
	.align		4
.L_10:
        /*0040*/ 	.word	index@(lif_dewetting_batch)
        /*0044*/ 	.word	0x00000000


	//----- nvinfo : EIATTR_REGCOUNT
	.align		4
.L_11:
        /*0048*/ 	.byte	0x04, 0x2f
        /*004a*/ 	.short	(.L_13 - .L_12)
	.align		4
.L_12:
        /*004c*/ 	.word	index@(apply_lateral_inhibition)
        /*0050*/ 	.word	0x00000016


	//----- nvinfo : EIATTR_FRAME_SIZE
	.align		4
.L_13:
        /*0054*/ 	.byte	0x04, 0x11
        /*0056*/ 	.short	(.L_15 - .L_14)
	.align		4
.L_14:
        /*0058*/ 	.word	index@(apply_lateral_inhibition)
        /*005c*/ 	.word	0x00000000


	//----- nvinfo : EIATTR_REGCOUNT
	.align		4
.L_15:
        /*0060*/ 	.byte	0x04, 0x2f
        /*0062*/ 	.short	(.L_17 - .L_16)
	.align		4
.L_16:
        /*0064*/ 	.word	index@(extract_spike_indices)
        /*0068*/ 	.word	0x00000012


	//----- nvinfo : EIATTR_FRAME_SIZE
	.align		4
.L_17:
        /*006c*/ 	.byte	0x04, 0x11
        /*006e*/ 	.short	(.L_19 - .L_18)
	.align		4
.L_18:
        /*0070*/ 	.word	index@(extract_spike_indices)
        /*0074*/ 	.word	0x00000000


	//----- nvinfo : EIATTR_REGCOUNT
	.align		4
.L_19:
        /*0078*/ 	.byte	0x04, 0x2f
        /*007a*/ 	.short	(.L_21 - .L_20)
	.align		4
.L_20:
        /*007c*/ 	.word	index@(map_spikes_to_residues)
        /*0080*/ 	.word	0x00000015


	//----- nvinfo : EIATTR_FRAME_SIZE
	.align		4
.L_21:
        /*0084*/ 	.byte	0x04, 0x11
        /*0086*/ 	.short	(.L_23 - .L_22)
	.align		4
.L_22:
        /*0088*/ 	.word	index@($__internal_0_$__cuda_sm20_sqrt_rn_f32_slowpath)
        /*008c*/ 	.word	0x00000000


	//----- nvinfo : EIATTR_FRAME_SIZE
	.align		4
.L_23:
        /*0090*/ 	.byte	0x04, 0x11
        /*0092*/ 	.short	(.L_25 - .L_24)
	.align		4
.L_24:
        /*0094*/ 	.word	index@(map_spikes_to_residues)
        /*0098*/ 	.word	0x00000000


	//----- nvinfo : EIATTR_REGCOUNT
	.align		4
.L_25:
        /*009c*/ 	.byte	0x04, 0x2f
        /*009e*/ 	.short	(.L_27 - .L_26)
	.align		4
.L_26:
        /*00a0*/ 	.word	index@(init_lif_state)
        /*00a4*/ 	.word	0x0000000a


	//----- nvinfo : EIATTR_FRAME_SIZE
	.align		4
.L_27:
        /*00a8*/ 	.byte	0x04, 0x11
        /*00aa*/ 	.short	(.L_29 - .L_28)
	.align		4
.L_28:
        /*00ac*/ 	.word	index@(init_lif_state)
        /*00b0*/ 	.word	0x00000000


	//----- nvinfo : EIATTR_REGCOUNT
	.align		4
.L_29:
        /*00b4*/ 	.byte	0x04, 0x2f
        /*00b6*/ 	.short	(.L_31 - .L_30)
	.align		4
.L_30:
        /*00b8*/ 	.word	index@(reset_lif_state)
        /*00bc*/ 	.word	0x0000000c


	//----- nvinfo : EIATTR_FRAME_SIZE
	.align		4
.L_31:
        /*00c0*/ 	.byte	0x04, 0x11
        /*00c2*/ 	.short	(.L_33 - .L_32)
	.align		4
.L_32:
        /*00c4*/ 	.word	index@(reset_lif_state)
        /*00c8*/ 	.word	0x00000000


	//----- nvinfo : EIATTR_REGCOUNT
	.align		4
.L_33:
        /*00cc*/ 	.byte	0x04, 0x2f
        /*00ce*/ 	.short	(.L_35 - .L_34)
	.align		4
.L_34:
        /*00d0*/ 	.word	index@(update_adaptive_threshold)
        /*00d4*/ 	.word	0x0000000a


	//----- nvinfo : EIATTR_FRAME_SIZE
	.align		4
.L_35:
        /*00d8*/ 	.byte	0x04, 0x11
        /*00da*/ 	.short	(.L_37 - .L_36)
	.align		4
.L_36:
        /*00dc*/ 	.word	index@(update_adaptive_threshold)
        /*00e0*/ 	.word	0x00000000


	//----- nvinfo : EIATTR_MIN_STACK_SIZE
	.align		4
.L_37:
        /*00e4*/ 	.byte	0x04, 0x12
        /*00e6*/ 	.short	(.L_39 - .L_38)
	.align		4
.L_38:
        /*00e8*/ 	.word	index@(update_adaptive_threshold)
        /*00ec*/ 	.word	0x00000000


	//----- nvinfo : EIATTR_MIN_STACK_SIZE
	.align		4
.L_39:
        /*00f0*/ 	.byte	0x04, 0x12
        /*00f2*/ 	.short	(.L_41 - .L_40)
	.align		4
.L_40:
        /*00f4*/ 	.word	index@(reset_lif_state)
        /*00f8*/ 	.word	0x00000000


	//----- nvinfo : EIATTR_MIN_STACK_SIZE
	.align		4
.L_41:
        /*00fc*/ 	.byte	0x04, 0x12
        /*00fe*/ 	.short	(.L_43 - .L_42)
	.align		4
.L_42:
        /*0100*/ 	.word	index@(init_lif_state)
        /*0104*/ 	.word	0x00000000


	//----- nvinfo : EIATTR_MIN_STACK_SIZE
	.align		4
.L_43:
        /*0108*/ 	.byte	0x04, 0x12
        /*010a*/ 	.short	(.L_45 - .L_44)
	.align		4
.L_44:
        /*010c*/ 	.word	index@(map_spikes_to_residues)
        /*0110*/ 	.word	0x00000000


	//----- nvinfo : EIATTR_MIN_STACK_SIZE
	.align		4
.L_45:
        /*0114*/ 	.byte	0x04, 0x12
        /*0116*/ 	.short	(.L_47 - .L_46)
	.align		4
.L_46:
        /*0118*/ 	.word	index@(extract_spike_indices)
        /*011c*/ 	.word	0x00000000


	//----- nvinfo : EIATTR_MIN_STACK_SIZE
	.align		4
.L_47:
        /*0120*/ 	.byte	0x04, 0x12
        /*0122*/ 	.short	(.L_49 - .L_48)
	.align		4
.L_48:
        /*0124*/ 	.word	index@(apply_lateral_inhibition)
        /*0128*/ 	.word	0x00000000


	//----- nvinfo : EIATTR_MIN_STACK_SIZE
	.align		4
.L_49:
        /*012c*/ 	.byte	0x04, 0x12
        /*012e*/ 	.short	(.L_51 - .L_50)
	.align		4
.L_50:
        /*0130*/ 	.word	index@(lif_dewetting_batch)
        /*0134*/ 	.word	0x00000000


	//----- nvinfo : EIATTR_MIN_STACK_SIZE
	.align		4
.L_51:
        /*0138*/ 	.byte	0x04, 0x12
        /*013a*/ 	.short	(.L_53 - .L_52)
	.align		4
.L_52:
        /*013c*/ 	.word	index@(lif_dewetting_step)
        /*0140*/ 	.word	0x00000000
.L_53:


//--------------------- .nv.compat                --------------------------
	.section	.nv.compat,"",@"SHT_CUDA_COMPAT_INFO"
	.align	4
        /*0000*/ 	.byte	0x02, 0x09, 0x00, 0x00, 0x02, 0x02, 0x01, 0x00, 0x02, 0x05, 0x05, 0x00, 0x03, 0x07, 0x01, 0x01
        /*0010*/ 	.byte	0x02, 0x03, 0x00, 0x00, 0x02, 0x06, 0x01, 0x00, 0x04, 0x0b, 0x08, 0x00, 0x01, 0x00, 0x00, 0x00
        /*0020*/ 	.byte	0x00, 0x00, 0x00, 0x00


//--------------------- .nv.info.update_adaptive_threshold --------------------------
	.section	.nv.info.update_adaptive_threshold,"",@"SHT_CUDA_INFO"
	.sectionflags	@""
	.align	4


	//----- nvinfo : EIATTR_CUDA_API_VERSION
	.align		4
        /*0000*/ 	.byte	0x04, 0x37
        /*0002*/ 	.short	(.L_55 - .L_54)
.L_54:
        /*0004*/ 	.word	0x00000082


	//----- nvinfo : EIATTR_KPARAM_INFO
	.align		4
.L_55:
        /*0008*/ 	.byte	0x04, 0x17
        /*000a*/ 	.short	(.L_57 - .L_56)
.L_56:
        /*000c*/ 	.word	0x00000000
        /*0010*/ 	.short	0x0004
        /*0012*/ 	.short	0x0018
        /*0014*/ 	.byte	0x00, 0xf0, 0x11, 0x00


	//----- nvinfo : EIATTR_KPARAM_INFO
	.align		4
.L_57:
        /*0018*/ 	.byte	0x04, 0x17
        /*001a*/ 	.short	(.L_59 - .L_58)
.L_58:
        /*001c*/ 	.word	0x00000000
        /*0020*/ 	.short	0x0003
        /*0022*/ 	.short	0x0014
        /*0024*/ 	.byte	0x00, 0xf0, 0x11, 0x00


	//----- nvinfo : EIATTR_KPARAM_INFO
	.align		4
.L_59:
        /*0028*/ 	.byte	0x04, 0x17
        /*002a*/ 	.short	(.L_61 - .L_60)
.L_60:
        /*002c*/ 	.word	0x00000000
        /*0030*/ 	.short	0x0002
        /*0032*/ 	.short	0x0010
        /*0034*/ 	.byte	0x00, 0xf0, 0x11, 0x00


	//----- nvinfo : EIATTR_KPARAM_INFO
	.align		4
.L_61:
        /*0038*/ 	.byte	0x04, 0x17
        /*003a*/ 	.short	(.L_63 - .L_62)
.L_62:
        /*003c*/ 	.word	0x00000000
        /*0040*/ 	.short	0x0001
        /*0042*/ 	.short	0x0008
        /*0044*/ 	.byte	0x00, 0xf5, 0x21, 0x00


	//----- nvinfo : EIATTR_KPARAM_INFO
	.align		4
.L_63:
        /*0048*/ 	.byte	0x04, 0x17
        /*004a*/ 	.short	(.L_65 - .L_64)
.L_64:
        /*004c*/ 	.word	0x00000000
        /*0050*/ 	.short	0x0000
        /*0052*/ 	.short	0x0000
        /*0054*/ 	.byte	0x00, 0xf5, 0x21, 0x00


	//----- nvinfo : EIATTR_SPARSE_MMA_MASK
	.align		4
.L_65:
        /*0058*/ 	.byte	0x03, 0x50
        /*005a*/ 	.short	0x0000


	//----- nvinfo : EIATTR_MAXREG_COUNT
	.align		4
        /*005c*/ 	.byte	0x03, 0x1b
        /*005e*/ 	.short	0x00ff


	//----- nvinfo : EIATTR_MERCURY_ISA_VERSION
	.align		4
        /*0060*/ 	.byte	0x03, 0x5f
        /*0062*/ 	.short	0x0101


	//----- nvinfo : EIATTR_VRC_CTA_INIT_COUNT
	.align		4
        /*0064*/ 	.byte	0x02, 0x4a
	.zero		1
	.zero		1


	//----- nvinfo : EIATTR_EXIT_INSTR_OFFSETS
	.align		4
        /*0068*/ 	.byte	0x04, 0x1c
        /*006a*/ 	.short	(.L_67 - .L_66)


	//   ....[0]....
.L_66:
        /*006c*/ 	.word	0x00000090


	//   ....[1]....
        /*0070*/ 	.word	0x00000190


	//----- nvinfo : EIATTR_CBANK_PARAM_SIZE
	.align		4
.L_67:
        /*0074*/ 	.byte	0x03, 0x19
        /*0076*/ 	.short	0x001c


	//----- nvinfo : EIATTR_PARAM_CBANK
	.align		4
        /*0078*/ 	.byte	0x04, 0x0a
        /*007a*/ 	.short	(.L_69 - .L_68)
	.align		4
.L_68:
        /*007c*/ 	.word	index@(.nv.constant0.update_adaptive_threshold)
        /*0080*/ 	.short	0x0380
        /*0082*/ 	.short	0x001c


	//----- nvinfo : EIATTR_SW_WAR
	.align		4
.L_69:
        /*0084*/ 	.byte	0x04, 0x36
        /*0086*/ 	.short	(.L_71 - .L_70)
.L_70:
        /*0088*/ 	.word	0x00000008
.L_71:


//--------------------- .nv.info.reset_lif_state  --------------------------
	.section	.nv.info.reset_lif_state,"",@"SHT_CUDA_INFO"
	.sectionflags	@""
	.align	4


	//----- nvinfo : EIATTR_CUDA_API_VERSION
	.align		4
        /*0000*/ 	.byte	0x04, 0x37
        /*0002*/ 	.short	(.L_73 - .L_72)
.L_72:
        /*0004*/ 	.word	0x00000082


	//----- nvinfo : EIATTR_KPARAM_INFO
	.align		4
.L_73:
        /*0008*/ 	.byte	0x04, 0x17
        /*000a*/ 	.short	(.L_75 - .L_74)
.L_74:
        /*000c*/ 	.word	0x00000000
        /*0010*/ 	.short	0x0003
        /*0012*/ 	.short	0x0014
        /*0014*/ 	.byte	0x00, 0xf0, 0x11, 0x00


	//----- nvinfo : EIATTR_KPARAM_INFO
	.align		4
.L_75:
        /*0018*/ 	.byte	0x04, 0x17
        /*001a*/ 	.short	(.L_77 - .L_76)
.L_76:
        /*001c*/ 	.word	0x00000000
        /*0020*/ 	.short	0x0002
        /*0022*/ 	.short	0x0010
        /*0024*/ 	.byte	0x00, 0xf0, 0x11, 0x00


	//----- nvinfo : EIATTR_KPARAM_INFO
	.align		4
.L_77:
        /*0028*/ 	.byte	0x04, 0x17
        /*002a*/ 	.short	(.L_79 - .L_78)
.L_78:
        /*002c*/ 	.word	0x00000000
        /*0030*/ 	.short	0x0001
        /*0032*/ 	.short	0x0008
        /*0034*/ 	.byte	0x00, 0xf5, 0x21, 0x00


	//----- nvinfo : EIATTR_KPARAM_INFO
	.align		4
.L_79:
        /*0038*/ 	.byte	0x04, 0x17
        /*003a*/ 	.short	(.L_81 - .L_80)
.L_80:
        /*003c*/ 	.word	0x00000000
        /*0040*/ 	.short	0x0000
        /*0042*/ 	.short	0x0000
        /*0044*/ 	.byte	0x00, 0xf5, 0x21, 0x00


	//----- nvinfo : EIATTR_SPARSE_MMA_MASK
	.align		4
.L_81:
        /*0048*/ 	.byte	0x03, 0x50
        /*004a*/ 	.short	0x0000


	//----- nvinfo : EIATTR_MAXREG_COUNT
	.align		4
        /*004c*/ 	.byte	0x03, 0x1b
        /*004e*/ 	.short	0x00ff


	//----- nvinfo : EIATTR_MERCURY_ISA_VERSION
	.align		4
        /*0050*/ 	.byte	0x03, 0x5f
        /*0052*/ 	.short	0x0101


	//----- nvinfo : EIATTR_VRC_CTA_INIT_COUNT
	.align		4
        /*0054*/ 	.byte	0x02, 0x4a
	.zero		1
	.zero		1


	//----- nvinfo : EIATTR_EXIT_INSTR_OFFSETS
	.align		4
        /*0058*/ 	.byte	0x04, 0x1c
        /*005a*/ 	.short	(.L_83 - .L_82)


	//   ....[0]....
.L_82:
        /*005c*/ 	.word	0x00000090


	//   ....[1]....
        /*0060*/ 	.word	0x00000140


	//----- nvinfo : EIATTR_CBANK_PARAM_SIZE
	.align		4
.L_83:
        /*0064*/ 	.byte	0x03, 0x19
        /*0066*/ 	.short	0x0018


	//----- nvinfo : EIATTR_PARAM_CBANK
	.align		4
        /*0068*/ 	.byte	0x04, 0x0a
        /*006a*/ 	.short	(.L_85 - .L_84)
	.align		4
.L_84:
        /*006c*/ 	.word	index@(.nv.constant0.reset_lif_state)
        /*0070*/ 	.short	0x0380
        /*0072*/ 	.short	0x0018


	//----- nvinfo : EIATTR_SW_WAR
	.align		4
.L_85:
        /*0074*/ 	.byte	0x04, 0x36
        /*0076*/ 	.short	(.L_87 - .L_86)
.L_86:
        /*0078*/ 	.word	0x00000008
.L_87:


//--------------------- .nv.info.init_lif_state   --------------------------
	.section	.nv.info.init_lif_state,"",@"SHT_CUDA_INFO"
	.sectionflags	@""
	.align	4


	//----- nvinfo : EIATTR_CUDA_API_VERSION
	.align		4
        /*0000*/ 	.byte	0x04, 0x37
        /*0002*/ 	.short	(.L_89 - .L_88)
.L_88:
        /*0004*/ 	.word	0x00000082


	//----- nvinfo : EIATTR_KPARAM_INFO
	.align		4
.L_89:
        /*0008*/ 	.byte	0x04, 0x17
        /*000a*/ 	.short	(.L_91 - .L_90)
.L_90:
        /*000c*/ 	.word	0x00000000
        /*0010*/ 	.short	0x0002
        /*0012*/ 	.short	0x0010
        /*0014*/ 	.byte	0x00, 0xf0, 0x11, 0x00


	//----- nvinfo : EIATTR_KPARAM_INFO
	.align		4
.L_91:
        /*0018*/ 	.byte	0x04, 0x17
        /*001a*/ 	.short	(.L_93 - .L_92)
.L_92:
        /*001c*/ 	.word	0x00000000
        /*0020*/ 	.short	0x0001
        /*0022*/ 	.short	0x0008
        /*0024*/ 	.byte	0x00, 0xf5, 0x21, 0x00


	//----- nvinfo : EIATTR_KPARAM_INFO
	.align		4
.L_93:
        /*0028*/ 	.byte	0x04, 0x17
        /*002a*/ 	.short	(.L_95 - .L_94)
.L_94:
        /*002c*/ 	.word	0x00000000
        /*0030*/ 	.short	0x0000
        /*0032*/ 	.short	0x0000
        /*0034*/ 	.byte	0x00, 0xf5, 0x21, 0x00


	//----- nvinfo : EIATTR_SPARSE_MMA_MASK
	.align		4
.L_95:
        /*0038*/ 	.byte	0x03, 0x50
        /*003a*/ 	.short	0x0000


	//----- nvinfo : EIATTR_MAXREG_COUNT
	.align		4
        /*003c*/ 	.byte	0x03, 0x1b
        /*003e*/ 	.short	0x00ff


	//----- nvinfo : EIATTR_MERCURY_ISA_VERSION
	.align		4
        /*0040*/ 	.byte	0x03, 0x5f
        /*0042*/ 	.short	0x0101


	//----- nvinfo : EIATTR_VRC_CTA_INIT_COUNT
	.align		4
        /*0044*/ 	.byte	0x02, 0x4a
	.zero		1
	.zero		1


	//----- nvinfo : EIATTR_EXIT_INSTR_OFFSETS
	.align		4
        /*0048*/ 	.byte	0x04, 0x1c
        /*004a*/ 	.short	(.L_97 - .L_96)


	//   ....[0]....
.L_96:
        /*004c*/ 	.word	0x00000090


	//   ....[1]....
        /*0050*/ 	.word	0x00000110


	//----- nvinfo : EIATTR_CBANK_PARAM_SIZE
	.align		4
.L_97:
        /*0054*/ 	.byte	0x03, 0x19
        /*0056*/ 	.short	0x0014


	//----- nvinfo : EIATTR_PARAM_CBANK
	.align		4
        /*0058*/ 	.byte	0x04, 0x0a
        /*005a*/ 	.short	(.L_99 - .L_98)
	.align		4
.L_98:
        /*005c*/ 	.word	index@(.nv.constant0.init_lif_state)
        /*0060*/ 	.short	0x0380
        /*0062*/ 	.short	0x0014


	//----- nvinfo : EIATTR_SW_WAR
	.align		4
.L_99:
        /*0064*/ 	.byte	0x04, 0x36
        /*0066*/ 	.short	(.L_101 - .L_100)
.L_100:
        /*0068*/ 	.word	0x00000008
.L_101:


//--------------------- .nv.info.map_spikes_to_residues --------------------------
	.section	.nv.info.map_spikes_to_residues,"",@"SHT_CUDA_INFO"
	.sectionflags	@""
	.align	4


	//----- nvinfo : EIATTR_CUDA_API_VERSION
	.align		4
        /*0000*/ 	.byte	0x04, 0x37
        /*0002*/ 	.short	(.L_103 - .L_102)
.L_102:
        /*0004*/ 	.word	0x00000082


	//----- nvinfo : EIATTR_KPARAM_INFO
	.align		4
.L_103:
        /*0008*/ 	.byte	0x04, 0x17
        /*000a*/ 	.short	(.L_105 - .L_104)
.L_104:
        /*000c*/ 	.word	0x00000000
        /*0010*/ 	.short	0x0007
        /*0012*/ 	.short	0x0030
        /*0014*/ 	.byte	0x00, 0xf0, 0x11, 0x00


	//----- nvinfo : EIATTR_KPARAM_INFO
	.align		4
.L_105:
        /*0018*/ 	.byte	0x04, 0x17
        /*001a*/ 	.short	(.L_107 - .L_106)
.L_106:
        /*001c*/ 	.word	0x00000000
        /*0020*/ 	.short	0x0006
        /*0022*/ 	.short	0x002c
        /*0024*/ 	.byte	0x00, 0xf0, 0x11, 0x00


	//----- nvinfo : EIATTR_KPARAM_INFO
	.align		4
.L_107:
        /*0028*/ 	.byte	0x04, 0x17
        /*002a*/ 	.short	(.L_109 - .L_108)
.L_108:
        /*002c*/ 	.word	0x00000000
        /*0030*/ 	.short	0x0005
        /*0032*/ 	.short	0x0028
        /*0034*/ 	.byte	0x00, 0xf0, 0x11, 0x00


	//----- nvinfo : EIATTR_KPARAM_INFO
	.align		4
.L_109:
        /*0038*/ 	.byte	0x04, 0x17
        /*003a*/ 	.short	(.L_111 - .L_110)
.L_110:
        /*003c*/ 	.word	0x00000000
        /*0040*/ 	.short	0x0004
        /*0042*/ 	.short	0x0020
        /*0044*/ 	.byte	0x00, 0xf5, 0x21, 0x00


	//----- nvinfo : EIATTR_KPARAM_INFO
	.align		4
.L_111:
        /*0048*/ 	.byte	0x04, 0x17
        /*004a*/ 	.short	(.L_113 - .L_112)
.L_112:
        /*004c*/ 	.word	0x00000000
        /*0050*/ 	.short	0x0003
        /*0052*/ 	.short	0x0018
        /*0054*/ 	.byte	0x00, 0xf5, 0x21, 0x00


	//----- nvinfo : EIATTR_KPARAM_INFO
	.align		4
.L_113:
        /*0058*/ 	.byte	0x04, 0x17
        /*005a*/ 	.short	(.L_115 - .L_114)
.L_114:
        /*005c*/ 	.word	0x00000000
        /*0060*/ 	.short	0x0002
        /*0062*/ 	.short	0x0010
        /*0064*/ 	.byte	0x00, 0xf5, 0x21, 0x00


	//----- nvinfo : EIATTR_KPARAM_INFO
	.align		4
.L_115:
        /*0068*/ 	.byte	0x04, 0x17
        /*006a*/ 	.short	(.L_117 - .L_116)
.L_116:
        /*006c*/ 	.word	0x00000000
        /*0070*/ 	.short	0x0001
        /*0072*/ 	.short	0x0008
        /*0074*/ 	.byte	0x00, 0xf5, 0x21, 0x00


	//----- nvinfo : EIATTR_KPARAM_INFO
	.align		4
.L_117:
        /*0078*/ 	.byte	0x04, 0x17
        /*007a*/ 	.short	(.L_119 - .L_118)
.L_118:
        /*007c*/ 	.word	0x00000000
        /*0080*/ 	.short	0x0000
        /*0082*/ 	.short	0x0000
        /*0084*/ 	.byte	0x00, 0xf5, 0x21, 0x00


	//----- nvinfo : EIATTR_SPARSE_MMA_MASK
	.align		4
.L_119:
        /*0088*/ 	.byte	0x03, 0x50
        /*008a*/ 	.short	0x0000


	//----- nvinfo : EIATTR_MAXREG_COUNT
	.align		4
        /*008c*/ 	.byte	0x03, 0x1b
        /*008e*/ 	.short	0x00ff


	//----- nvinfo : EIATTR_MERCURY_ISA_VERSION
	.align		4
        /*0090*/ 	.byte	0x03, 0x5f
        /*0092*/ 	.short	0x0101


	//----- nvinfo : EIATTR_VRC_CTA_INIT_COUNT
	.align		4
        /*0094*/ 	.byte	0x02, 0x4a
	.zero		1
	.zero		1


	//----- nvinfo : EIATTR_EXIT_INSTR_OFFSETS
	.align		4
        /*0098*/ 	.byte	0x04, 0x1c
        /*009a*/ 	.short	(.L_121 - .L_120)


	//   ....[0]....
.L_120:
        /*009c*/ 	.word	0x00000070


	//   ....[1]....
        /*00a0*/ 	.word	0x00001080


	//----- nvinfo : EIATTR_CRS_STACK_SIZE
	.align		4
.L_121:
        /*00a4*/ 	.byte	0x04, 0x1e
        /*00a6*/ 	.short	(.L_123 - .L_122)
.L_122:
        /*00a8*/ 	.word	0x00000000


	//----- nvinfo : EIATTR_CBANK_PARAM_SIZE
	.align		4
.L_123:
        /*00ac*/ 	.byte	0x03, 0x19
        /*00ae*/ 	.short	0x0034


	//----- nvinfo : EIATTR_PARAM_CBANK
	.align		4
        /*00b0*/ 	.byte	0x04, 0x0a
        /*00b2*/ 	.short	(.L_125 - .L_124)
	.align		4
.L_124:
        /*00b4*/ 	.word	index@(.nv.constant0.map_spikes_to_residues)
        /*00b8*/ 	.short	0x0380
        /*00ba*/ 	.short	0x0034


	//----- nvinfo : EIATTR_SW_WAR
	.align		4
.L_125:
        /*00bc*/ 	.byte	0x04, 0x36
        /*00be*/ 	.short	(.L_127 - .L_126)
.L_126:
        /*00c0*/ 	.word	0x00000008
.L_127:


//--------------------- .nv.info.extract_spike_indices --------------------------
	.section	.nv.info.extract_spike_indices,"",@"SHT_CUDA_INFO"
	.sectionflags	@""
	.align	4


	//----- nvinfo : EIATTR_CUDA_API_VERSION
	.align		4
        /*0000*/ 	.byte	0x04, 0x37
        /*0002*/ 	.short	(.L_129 - .L_128)
.L_128:
        /*0004*/ 	.word	0x00000082


	//----- nvinfo : EIATTR_KPARAM_INFO
	.align		4
.L_129:
        /*0008*/ 	.byte	0x04, 0x17
        /*000a*/ 	.short	(.L_131 - .L_130)
.L_130:
        /*000c*/ 	.word	0x00000000
        /*0010*/ 	.short	0x0009
        /*0012*/ 	.short	0x0034
        /*0014*/ 	.byte	0x00, 0xf0, 0x11, 0x00


	//----- nvinfo : EIATTR_KPARAM_INFO
	.align		4
.L_131:
        /*0018*/ 	.byte	0x04, 0x17
        /*001a*/ 	.short	(.L_133 - .L_132)
.L_132:
        /*001c*/ 	.word	0x00000000
        /*0020*/ 	.short	0x0008
        /*0022*/ 	.short	0x0030
        /*0024*/ 	.byte	0x00, 0xf0, 0x11, 0x00


	//----- nvinfo : EIATTR_KPARAM_INFO
	.align		4
.L_133:
        /*0028*/ 	.byte	0x04, 0x17
        /*002a*/ 	.short	(.L_135 - .L_134)
.L_134:
        /*002c*/ 	.word	0x00000000
        /*0030*/ 	.short	0x0007
        /*0032*/ 	.short	0x002c
        /*0034*/ 	.byte	0x00, 0xf0, 0x11, 0x00


	//----- nvinfo : EIATTR_KPARAM_INFO
	.align		4
.L_135:
        /*0038*/ 	.byte	0x04, 0x17
        /*003a*/ 	.short	(.L_137 - .L_136)
.L_136:
        /*003c*/ 	.word	0x00000000
        /*0040*/ 	.short	0x0006
        /*0042*/ 	.short	0x0028
        /*0044*/ 	.byte	0x00, 0xf0, 0x11, 0x00


	//----- nvinfo : EIATTR_KPARAM_INFO
	.align		4
.L_137:
        /*0048*/ 	.byte	0x04, 0x17
        /*004a*/ 	.short	(.L_139 - .L_138)
.L_138:
        /*004c*/ 	.word	0x00000000
        /*0050*/ 	.short	0x0005
        /*0052*/ 	.short	0x0024
        /*0054*/ 	.byte	0x00, 0xf0, 0x11, 0x00


	//----- nvinfo : EIATTR_KPARAM_INFO
	.align		4
.L_139:
        /*0058*/ 	.byte	0x04, 0x17
        /*005a*/ 	.short	(.L_141 - .L_140)
.L_140:
        /*005c*/ 	.word	0x00000000
        /*0060*/ 	.short	0x0004
        /*0062*/ 	.short	0x0020
        /*0064*/ 	.byte	0x00, 0xf0, 0x11, 0x00


	//----- nvinfo : EIATTR_KPARAM_INFO
	.align		4
.L_141:
        /*0068*/ 	.byte	0x04, 0x17
        /*006a*/ 	.short	(.L_143 - .L_142)
.L_142:
        /*006c*/ 	.word	0x00000000
        /*0070*/ 	.short	0x0003
        /*0072*/ 	.short	0x0018
        /*0074*/ 	.byte	0x00, 0xf5, 0x21, 0x00


	//----- nvinfo : EIATTR_KPARAM_INFO
	.align		4
.L_143:
        /*0078*/ 	.byte	0x04, 0x17
        /*007a*/ 	.short	(.L_145 - .L_144)
.L_144:
        /*007c*/ 	.word	0x00000000
        /*0080*/ 	.short	0x0002
        /*0082*/ 	.short	0x0010
        /*0084*/ 	.byte	0x00, 0xf5, 0x21, 0x00


	//----- nvinfo : EIATTR_KPARAM_INFO
	.align		4
.L_145:
        /*0088*/ 	.byte	0x04, 0x17
        /*008a*/ 	.short	(.L_147 - .L_146)
.L_146:
        /*008c*/ 	.word	0x00000000
        /*0090*/ 	.short	0x0001
        /*0092*/ 	.short	0x0008
        /*0094*/ 	.byte	0x00, 0xf5, 0x21, 0x00


	//----- nvinfo : EIATTR_KPARAM_INFO
	.align		4
.L_147:
        /*0098*/ 	.byte	0x04, 0x17
        /*009a*/ 	.short	(.L_149 - .L_148)
.L_148:
        /*009c*/ 	.word	0x00000000
        /*00a0*/ 	.short	0x0000
        /*00a2*/ 	.short	0x0000
        /*00a4*/ 	.byte	0x00, 0xf5, 0x21, 0x00


	//----- nvinfo : EIATTR_SPARSE_MMA_MASK
	.align		4
.L_149:
        /*00a8*/ 	.byte	0x03, 0x50
        /*00aa*/ 	.short	0x0000


	//----- nvinfo : EIATTR_MAXREG_COUNT
	.align		4
        /*00ac*/ 	.byte	0x03, 0x1b
        /*00ae*/ 	.short	0x00ff


	//----- nvinfo : EIATTR_MERCURY_ISA_VERSION
	.align		4
        /*00b0*/ 	.byte	0x03, 0x5f
        /*00b2*/ 	.short	0x0101


	//----- nvinfo : EIATTR_INT_WARP_WIDE_INSTR_OFFSETS
	.align		4
        /*00b4*/ 	.byte	0x04, 0x31
        /*00b6*/ 	.short	(.L_151 - .L_150)


	//   ....[0]....
.L_150:
        /*00b8*/ 	.word	0x000001a0


	//   ....[1]....
        /*00bc*/ 	.word	0x00000240


	//----- nvinfo : EIATTR_VRC_CTA_INIT_COUNT
	.align		4
.L_151:
        /*00c0*/ 	.byte	0x02, 0x4a
	.zero		1
	.zero		1


	//----- nvinfo : EIATTR_EXIT_INSTR_OFFSETS
	.align		4
        /*00c4*/ 	.byte	0x04, 0x1c
        /*00c6*/ 	.short	(.L_153 - .L_152)


	//   ....[0]....
.L_152:
        /*00c8*/ 	.word	0x00000100


	//   ....[1]....
        /*00cc*/ 	.word	0x00000180


	//   ....[2]....
        /*00d0*/ 	.word	0x00000270


	//   ....[3]....
        /*00d4*/ 	.word	0x000003d0


	//----- nvinfo : EIATTR_CBANK_PARAM_SIZE
	.align		4
.L_153:
        /*00d8*/ 	.byte	0x03, 0x19
        /*00da*/ 	.short	0x0038


	//----- nvinfo : EIATTR_PARAM_CBANK
	.align		4
        /*00dc*/ 	.byte	0x04, 0x0a
        /*00de*/ 	.short	(.L_155 - .L_154)
	.align		4
.L_154:
        /*00e0*/ 	.word	index@(.nv.constant0.extract_spike_indices)
        /*00e4*/ 	.short	0x0380
        /*00e6*/ 	.short	0x0038


	//----- nvinfo : EIATTR_SW_WAR
	.align		4
.L_155:
        /*00e8*/ 	.byte	0x04, 0x36
        /*00ea*/ 	.short	(.L_157 - .L_156)
.L_156:
        /*00ec*/ 	.word	0x00000008
.L_157:


//--------------------- .nv.info.apply_lateral_inhibition --------------------------
	.section	.nv.info.apply_lateral_inhibition,"",@"SHT_CUDA_INFO"
	.sectionflags	@""
	.align	4


	//----- nvinfo : EIATTR_CUDA_API_VERSION
	.align		4
        /*0000*/ 	.byte	0x04, 0x37
        /*0002*/ 	.short	(.L_159 - .L_158)
.L_158:
        /*0004*/ 	.word	0x00000082


	//----- nvinfo : EIATTR_KPARAM_INFO
	.align		4
.L_159:
        /*0008*/ 	.byte	0x04, 0x17
        /*000a*/ 	.short	(.L_161 - .L_160)
.L_160:
        /*000c*/ 	.word	0x00000000
        /*0010*/ 	.short	0x0003
        /*0012*/ 	.short	0x0014
        /*0014*/ 	.byte	0x00, 0xf0, 0x11, 0x00


	//----- nvinfo : EIATTR_KPARAM_INFO
	.align		4
.L_161:
        /*0018*/ 	.byte	0x04, 0x17
        /*001a*/ 	.short	(.L_163 - .L_162)
.L_162:
        /*001c*/ 	.word	0x00000000
        /*0020*/ 	.short	0x0002
        /*0022*/ 	.short	0x0010
        /*0024*/ 	.byte	0x00, 0xf0, 0x11, 0x00


	//----- nvinfo : EIATTR_KPARAM_INFO
	.align		4
.L_163:
        /*0028*/ 	.byte	0x04, 0x17
        /*002a*/ 	.short	(.L_165 - .L_164)
.L_164:
        /*002c*/ 	.word	0x00000000
        /*0030*/ 	.short	0x0001
        /*0032*/ 	.short	0x0008
        /*0034*/ 	.byte	0x00, 0xf5, 0x21, 0x00


	//----- nvinfo : EIATTR_KPARAM_INFO
	.align		4
.L_165:
        /*0038*/ 	.byte	0x04, 0x17
        /*003a*/ 	.short	(.L_167 - .L_166)
.L_166:
        /*003c*/ 	.word	0x00000000
        /*0040*/ 	.short	0x0000
        /*0042*/ 	.short	0x0000
        /*0044*/ 	.byte	0x00, 0xf5, 0x21, 0x00


	//----- nvinfo : EIATTR_SPARSE_MMA_MASK
	.align		4
.L_167:
        /*0048*/ 	.byte	0x03, 0x50
        /*004a*/ 	.short	0x0000


	//----- nvinfo : EIATTR_MAXREG_COUNT
	.align		4
        /*004c*/ 	.byte	0x03, 0x1b
        /*004e*/ 	.short	0x00ff


	//----- nvinfo : EIATTR_MERCURY_ISA_VERSION
	.align		4
        /*0050*/ 	.byte	0x03, 0x5f
        /*0052*/ 	.short	0x0101


	//----- nvinfo : EIATTR_VRC_CTA_INIT_COUNT
	.align		4
        /*0054*/ 	.byte	0x02, 0x4a
	.zero		1
	.zero		1


	//----- nvinfo : EIATTR_EXIT_INSTR_OFFSETS
	.align		4
        /*0058*/ 	.byte	0x04, 0x1c
        /*005a*/ 	.short	(.L_169 - .L_168)


	//   ....[0]....
.L_168:
        /*005c*/ 	.word	0x00000100


	//   ....[1]....
        /*0060*/ 	.word	0x00000190


	//   ....[2]....
        /*0064*/ 	.word	0x000004b0


	//   ....[3]....
        /*0068*/ 	.word	0x00000540


	//----- nvinfo : EIATTR_CBANK_PARAM_SIZE
	.align		4
.L_169:
        /*006c*/ 	.byte	0x03, 0x19
        /*006e*/ 	.short	0x0018


	//----- nvinfo : EIATTR_PARAM_CBANK
	.align		4
        /*0070*/ 	.byte	0x04, 0x0a
        /*0072*/ 	.short	(.L_171 - .L_170)
	.align		4
.L_170:
        /*0074*/ 	.word	index@(.nv.constant0.apply_lateral_inhibition)
        /*0078*/ 	.short	0x0380
        /*007a*/ 	.short	0x0018


	//----- nvinfo : EIATTR_SW_WAR
	.align		4
.L_171:
        /*007c*/ 	.byte	0x04, 0x36
        /*007e*/ 	.short	(.L_173 - .L_172)
.L_172:
        /*0080*/ 	.word	0x00000008
.L_173:


//--------------------- .nv.info.lif_dewetting_batch --------------------------
	.section	.nv.info.lif_dewetting_batch,"",@"SHT_CUDA_INFO"
	.sectionflags	@""
	.align	4


	//----- nvinfo : EIATTR_CUDA_API_VERSION
	.align		4
        /*0000*/ 	.byte	0x04, 0x37
        /*0002*/ 	.short	(.L_175 - .L_174)
.L_174:
        /*0004*/ 	.word	0x00000082


	//----- nvinfo : EIATTR_KPARAM_INFO
	.align		4
.L_175:
        /*0008*/ 	.byte	0x04, 0x17
        /*000a*/ 	.short	(.L_177 - .L_176)
.L_176:
        /*000c*/ 	.word	0x00000000
        /*0010*/ 	.short	0x0008
        /*0012*/ 	.short	0x0034
        /*0014*/ 	.byte	0x00, 0xf0, 0x11, 0x00


	//----- nvinfo : EIATTR_KPARAM_INFO
	.align		4
.L_177:
        /*0018*/ 	.byte	0x04, 0x17
        /*001a*/ 	.short	(.L_179 - .L_178)
.L_178:
        /*001c*/ 	.word	0x00000000
        /*0020*/ 	.short	0x0007
        /*0022*/ 	.short	0x0030
        /*0024*/ 	.byte	0x00, 0xf0, 0x11, 0x00


	//----- nvinfo : EIATTR_KPARAM_INFO
	.align		4
.L_179:
        /*0028*/ 	.byte	0x04, 0x17
        /*002a*/ 	.short	(.L_181 - .L_180)
.L_180:
        /*002c*/ 	.word	0x00000000
        /*0030*/ 	.short	0x0006
        /*0032*/ 	.short	0x002c
        /*0034*/ 	.byte	0x00, 0xf0, 0x11, 0x00


	//----- nvinfo : EIATTR_KPARAM_INFO
	.align		4
.L_181:
        /*0038*/ 	.byte	0x04, 0x17
        /*003a*/ 	.short	(.L_183 - .L_182)
.L_182:
        /*003c*/ 	.word	0x00000000
        /*0040*/ 	.short	0x0005
        /*0042*/ 	.short	0x0028
        /*0044*/ 	.byte	0x00, 0xf0, 0x11, 0x00


	//----- nvinfo : EIATTR_KPARAM_INFO
	.align		4
.L_183:
        /*0048*/ 	.byte	0x04, 0x17
        /*004a*/ 	.short	(.L_185 - .L_184)
.L_184:
        /*004c*/ 	.word	0x00000000
        /*0050*/ 	.short	0x0004
        /*0052*/ 	.short	0x0020
        /*0054*/ 	.byte	0x00, 0xf5, 0x21, 0x00


	//----- nvinfo : EIATTR_KPARAM_INFO
	.align		4
.L_185:
        /*0058*/ 	.byte	0x04, 0x17
        /*005a*/ 	.short	(.L_187 - .L_186)
.L_186:
        /*005c*/ 	.word	0x00000000
        /*0060*/ 	.short	0x0003
        /*0062*/ 	.short	0x0018
        /*0064*/ 	.byte	0x00, 0xf5, 0x21, 0x00


	//----- nvinfo : EIATTR_KPARAM_INFO
	.align		4
.L_187:
        /*0068*/ 	.byte	0x04, 0x17
        /*006a*/ 	.short	(.L_189 - .L_188)
.L_188:
        /*006c*/ 	.word	0x00000000
        /*0070*/ 	.short	0x0002
        /*0072*/ 	.short	0x0010
        /*0074*/ 	.byte	0x00, 0xf5, 0x21, 0x00


	//----- nvinfo : EIATTR_KPARAM_INFO
	.align		4
.L_189:
        /*0078*/ 	.byte	0x04, 0x17
        /*007a*/ 	.short	(.L_191 - .L_190)
.L_190:
        /*007c*/ 	.word	0x00000000
        /*0080*/ 	.short	0x0001
        /*0082*/ 	.short	0x0008
        /*0084*/ 	.byte	0x00, 0xf5, 0x21, 0x00


	//----- nvinfo : EIATTR_KPARAM_INFO
	.align		4
.L_191:
        /*0088*/ 	.byte	0x04, 0x17
        /*008a*/ 	.short	(.L_193 - .L_192)
.L_192:
        /*008c*/ 	.word	0x00000000
        /*0090*/ 	.short	0x0000
        /*0092*/ 	.short	0x0000
        /*0094*/ 	.byte	0x00, 0xf5, 0x21, 0x00


	//----- nvinfo : EIATTR_SPARSE_MMA_MASK
	.align		4
.L_193:
        /*0098*/ 	.byte	0x03, 0x50
        /*009a*/ 	.short	0x0000


	//----- nvinfo : EIATTR_MAXREG_COUNT
	.align		4
        /*009c*/ 	.byte	0x03, 0x1b
        /*009e*/ 	.short	0x00ff


	//----- nvinfo : EIATTR_MERCURY_ISA_VERSION
	.align		4
        /*00a0*/ 	.byte	0x03, 0x5f
        /*00a2*/ 	.short	0x0101


	//----- nvinfo : EIATTR_INT_WARP_WIDE_INSTR_OFFSETS
	.align		4
        /*00a4*/ 	.byte	0x04, 0x31
        /*00a6*/ 	.short	(.L_195 - .L_194)


	//   ....[0]....
.L_194:
        /*00a8*/ 	.word	0x000005b0


	//   ....[1]....
        /*00ac*/ 	.word	0x00000760


	//   ....[2]....
        /*00b0*/ 	.word	0x00000960


	//   ....[3]....
        /*00b4*/ 	.word	0x00000b60


	//   ....[4]....
        /*00b8*/ 	.word	0x00000ec0


	//----- nvinfo : EIATTR_VRC_CTA_INIT_COUNT
	.align		4
.L_195:
        /*00bc*/ 	.byte	0x02, 0x4a
	.zero		1
	.zero		1


	//----- nvinfo : EIATTR_EXIT_INSTR_OFFSETS
	.align		4
        /*00c0*/ 	.byte	0x04, 0x1c
        /*00c2*/ 	.short	(.L_197 - .L_196)


	//   ....[0]....
.L_196:
        /*00c4*/ 	.word	0x00000110


	//   ....[1]....
        /*00c8*/ 	.word	0x00001080


	//----- nvinfo : EIATTR_CRS_STACK_SIZE
	.align		4
.L_197:
        /*00cc*/ 	.byte	0x04, 0x1e
        /*00ce*/ 	.short	(.L_199 - .L_198)
.L_198:
        /*00d0*/ 	.word	0x00000000


	//----- nvinfo : EIATTR_CBANK_PARAM_SIZE
	.align		4
.L_199:
        /*00d4*/ 	.byte	0x03, 0x19
        /*00d6*/ 	.short	0x0038


	//----- nvinfo : EIATTR_PARAM_CBANK
	.align		4
        /*00d8*/ 	.byte	0x04, 0x0a
        /*00da*/ 	.short	(.L_201 - .L_200)
	.align		4
.L_200:
        /*00dc*/ 	.word	index@(.nv.constant0.lif_dewetting_batch)
        /*00e0*/ 	.short	0x0380
        /*00e2*/ 	.short	0x0038


	//----- nvinfo : EIATTR_SW_WAR
	.align		4
.L_201:
        /*00e4*/ 	.byte	0x04, 0x36
        /*00e6*/ 	.short	(.L_203 - .L_202)
.L_202:
        /*00e8*/ 	.word	0x00000008
.L_203:


//--------------------- .nv.info.lif_dewetting_step --------------------------
	.section	.nv.info.lif_dewetting_step,"",@"SHT_CUDA_INFO"
	.sectionflags	@""
	.align	4


	//----- nvinfo : EIATTR_CUDA_API_VERSION
	.align		4
        /*0000*/ 	.byte	0x04, 0x37
        /*0002*/ 	.short	(.L_205 - .L_204)
.L_204:
        /*0004*/ 	.word	0x00000082


	//----- nvinfo : EIATTR_KPARAM_INFO
	.align		4
.L_205:
        /*0008*/ 	.byte	0x04, 0x17
        /*000a*/ 	.short	(.L_207 - .L_206)
.L_206:
        /*000c*/ 	.word	0x00000000
        /*0010*/ 	.short	0x0008
        /*0012*/ 	.short	0x0038
        /*0014*/ 	.byte	0x00, 0xf0, 0x11, 0x00


	//----- nvinfo : EIATTR_KPARAM_INFO
	.align		4
.L_207:
        /*0018*/ 	.byte	0x04, 0x17
        /*001a*/ 	.short	(.L_209 - .L_208)
.L_208:
        /*001c*/ 	.word	0x00000000
        /*0020*/ 	.short	0x0007
        /*0022*/ 	.short	0x0034
        /*0024*/ 	.byte	0x00, 0xf0, 0x11, 0x00


	//----- nvinfo : EIATTR_KPARAM_INFO
	.align		4
.L_209:
        /*0028*/ 	.byte	0x04, 0x17
        /*002a*/ 	.short	(.L_211 - .L_210)
.L_210:
        /*002c*/ 	.word	0x00000000
        /*0030*/ 	.short	0x0006
        /*0032*/ 	.short	0x0030
        /*0034*/ 	.byte	0x00, 0xf0, 0x11, 0x00


	//----- nvinfo : EIATTR_KPARAM_INFO
	.align		4
.L_211:
        /*0038*/ 	.byte	0x04, 0x17
        /*003a*/ 	.short	(.L_213 - .L_212)
.L_212:
        /*003c*/ 	.word	0x00000000
        /*0040*/ 	.short	0x0005
        /*0042*/ 	.short	0x0028
        /*0044*/ 	.byte	0x00, 0xf5, 0x21, 0x00


	//----- nvinfo : EIATTR_KPARAM_INFO
	.align		4
.L_213:
        /*0048*/ 	.byte	0x04, 0x17
        /*004a*/ 	.short	(.L_215 - .L_214)
.L_214:
        /*004c*/ 	.word	0x00000000
        /*0050*/ 	.short	0x0004
        /*0052*/ 	.short	0x0020
        /*0054*/ 	.byte	0x00, 0xf5, 0x21, 0x00


	//----- nvinfo : EIATTR_KPARAM_INFO
	.align		4
.L_215:
        /*0058*/ 	.byte	0x04, 0x17
        /*005a*/ 	.short	(.L_217 - .L_216)
.L_216:
        /*005c*/ 	.word	0x00000000
        /*0060*/ 	.short	0x0003
        /*0062*/ 	.short	0x0018
        /*0064*/ 	.byte	0x00, 0xf5, 0x21, 0x00


	//----- nvinfo : EIATTR_KPARAM_INFO
	.align		4
.L_217:
        /*0068*/ 	.byte	0x04, 0x17
        /*006a*/ 	.short	(.L_219 - .L_218)
.L_218:
        /*006c*/ 	.word	0x00000000
        /*0070*/ 	.short	0x0002
        /*0072*/ 	.short	0x0010
        /*0074*/ 	.byte	0x00, 0xf5, 0x21, 0x00


	//----- nvinfo : EIATTR_KPARAM_INFO
	.align		4
.L_219:
        /*0078*/ 	.byte	0x04, 0x17
        /*007a*/ 	.short	(.L_221 - .L_220)
.L_220:
        /*007c*/ 	.word	0x00000000
        /*0080*/ 	.short	0x0001
        /*0082*/ 	.short	0x0008
        /*0084*/ 	.byte	0x00, 0xf5, 0x21, 0x00


	//----- nvinfo : EIATTR_KPARAM_INFO
	.align		4
.L_221:
        /*0088*/ 	.byte	0x04, 0x17
        /*008a*/ 	.short	(.L_223 - .L_222)
.L_222:
        /*008c*/ 	.word	0x00000000
        /*0090*/ 	.short	0x0000
        /*0092*/ 	.short	0x0000
        /*0094*/ 	.byte	0x00, 0xf5, 0x21, 0x00


	//----- nvinfo : EIATTR_SPARSE_MMA_MASK
	.align		4
.L_223:
        /*0098*/ 	.byte	0x03, 0x50
        /*009a*/ 	.short	0x0000


	//----- nvinfo : EIATTR_MAXREG_COUNT
	.align		4
        /*009c*/ 	.byte	0x03, 0x1b
        /*009e*/ 	.short	0x00ff


	//----- nvinfo : EIATTR_MERCURY_ISA_VERSION
	.align		4
        /*00a0*/ 	.byte	0x03, 0x5f
        /*00a2*/ 	.short	0x0101


	//----- nvinfo : EIATTR_INT_WARP_WIDE_INSTR_OFFSETS
	.align		4
        /*00a4*/ 	.byte	0x04, 0x31
        /*00a6*/ 	.short	(.L_225 - .L_224)


	//   ....[0]....
.L_224:
        /*00a8*/ 	.word	0x000004c0


	//----- nvinfo : EIATTR_VRC_CTA_INIT_COUNT
	.align		4
.L_225:
        /*00ac*/ 	.byte	0x02, 0x4a
	.zero		1
	.zero		1


	//----- nvinfo : EIATTR_EXIT_INSTR_OFFSETS
	.align		4
        /*00b0*/ 	.byte	0x04, 0x1c
        /*00b2*/ 	.short	(.L_227 - .L_226)


	//   ....[0]....
.L_226:
        /*00b4*/ 	.word	0x00000100


	//   ....[1]....
        /*00b8*/ 	.word	0x000005c0


	//----- nvinfo : EIATTR_CRS_STACK_SIZE
	.align		4
.L_227:
        /*00bc*/ 	.byte	0x04, 0x1e
        /*00be*/ 	.short	(.L_229 - .L_228)
.L_228:
        /*00c0*/ 	.word	0x00000000


	//----- nvinfo : EIATTR_CBANK_PARAM_SIZE
	.align		4
.L_229:
        /*00c4*/ 	.byte	0x03, 0x19
        /*00c6*/ 	.short	0x003c


	//----- nvinfo : EIATTR_PARAM_CBANK
	.align		4
        /*00c8*/ 	.byte	0x04, 0x0a
        /*00ca*/ 	.short	(.L_231 - .L_230)
	.align		4
.L_230:
        /*00cc*/ 	.word	index@(.nv.constant0.lif_dewetting_step)
        /*00d0*/ 	.short	0x0380
        /*00d2*/ 	.short	0x003c


	//----- nvinfo : EIATTR_SW_WAR
	.align		4
.L_231:
        /*00d4*/ 	.byte	0x04, 0x36
        /*00d6*/ 	.short	(.L_233 - .L_232)
.L_232:
        /*00d8*/ 	.word	0x00000008
.L_233:


//--------------------- .nv.callgraph             --------------------------
	.section	.nv.callgraph,"",@"SHT_CUDA_CALLGRAPH"
	.align	4
	.sectionentsize	8
	.align		4
        /*0000*/ 	.word	0x00000000
	.align		4
        /*0004*/ 	.word	0xffffffff
	.align		4
        /*0008*/ 	.word	0x00000000
	.align		4
        /*000c*/ 	.word	0xfffffffe
	.align		4
        /*0010*/ 	.word	0x00000000
	.align		4
        /*0014*/ 	.word	0xfffffffd
	.align		4
        /*0018*/ 	.word	0x00000000
	.align		4
        /*001c*/ 	.word	0xfffffffc


//--------------------- .text.update_adaptive_threshold --------------------------
	.section	.text.update_adaptive_threshold,"ax",@progbits
	.align	128
        .global         update_adaptive_threshold
        .type           update_adaptive_threshold,@function
        .size           update_adaptive_threshold,(.L_x_75 - update_adaptive_threshold)
        .other          update_adaptive_threshold,@"STO_CUDA_ENTRY STV_DEFAULT"
update_adaptive_threshold:
.text.update_adaptive_threshold:
[----:B------:R-:W-:Y:S01]  /*0000*/  LDC R1, c[0x0][0x37c] ;  /* 0x0000df00ff017b82 */ /* 0x000fe20000000800 */
[----:B------:R-:W0:Y:S07]  /*0010*/  S2R R0, SR_TID.X ;  /* 0x0000000000007919 */ /* 0x000e2e0000002100 */
[----:B------:R-:W0:Y:S01]  /*0020*/  S2UR UR6, SR_CTAID.X ;  /* 0x00000000000679c3 */ /* 0x000e220000002500 */
[----:B------:R-:W1:Y:S07]  /*0030*/  LDCU UR5, c[0x0][0x390] ;  /* 0x00007200ff0577ac */ /* 0x000e6e0008000800 */
[----:B------:R-:W0:Y:S01]  /*0040*/  LDC R7, c[0x0][0x360] ;  /* 0x0000d800ff077b82 */ /* 0x000e220000000800 */
[----:B-1----:R-:W-:-:S04]  /*0050*/  UIMAD UR4, UR5, UR5, URZ ;  /* 0x00000005050472a4 */ /* 0x002fc8000f8e02ff */
[----:B------:R-:W-:Y:S01]  /*0060*/  UIMAD UR4, UR4, UR5, URZ ;  /* 0x00000005040472a4 */ /* 0x000fe2000f8e02ff */
[----:B0-----:R-:W-:-:S05]  /*0070*/  IMAD R7, R7, UR6, R0 ;  /* 0x0000000607077c24 */ /* 0x001fca000f8e0200 */
[----:B------:R-:W-:-:S13]  /*0080*/  ISETP.GE.AND P0, PT, R7, UR4, PT ;  /* 0x0000000407007c0c */ /* 0x000fda000bf06270 */
[----:B------:R-:W-:Y:S05]  /*0090*/  @P0 EXIT ;  /* 0x000000000000094d */ /* 0x000fea0003800000 */
[----:B------:R-:W0:Y:S01]  /*00a0*/  LDC.64 R2, c[0x0][0x380] ;  /* 0x0000e000ff027b82 */ /* 0x000e220000000a00 */
[----:B------:R-:W1:Y:S01]  /*00b0*/  LDCU.64 UR4, c[0x0][0x358] ;  /* 0x00006b00ff0477ac */ /* 0x000e620008000a00 */
[----:B------:R-:W2:Y:S06]  /*00c0*/  LDCU UR6, c[0x0][0x398] ;  /* 0x00007300ff0677ac */ /* 0x000eac0008000800 */
[----:B------:R-:W3:Y:S01]  /*00d0*/  LDC.64 R4, c[0x0][0x388] ;  /* 0x0000e200ff047b82 */ /* 0x000ee20000000a00 */
[----:B------:R-:W4:Y:S01]  /*00e0*/  LDCU UR7, c[0x0][0x394] ;  /* 0x00007280ff0777ac */ /* 0x000f220008000800 */
[----:B0-----:R-:W-:-:S06]  /*00f0*/  IMAD.WIDE R2, R7, 0x4, R2 ;  /* 0x0000000407027825 */ /* 0x001fcc00078e0202 */
[----:B-1----:R-:W5:Y:S01]  /*0100*/  LDG.E.CONSTANT R2, desc[UR4][R2.64] ;  /* 0x0000000402027981 */ /* 0x002f62000c1e9900 */
[----:B---3--:R-:W-:-:S05]  /*0110*/  IMAD.WIDE R4, R7, 0x4, R4 ;  /* 0x0000000407047825 */ /* 0x008fca00078e0204 */
[----:B------:R-:W4:Y:S01]  /*0120*/  LDG.E R7, desc[UR4][R4.64] ;  /* 0x0000000404077981 */ /* 0x000f22000c1e1900 */
[----:B-----5:R-:W-:-:S05]  /*0130*/  I2FP.F32.S32 R0, R2 ;  /* 0x0000000200007245 */ /* 0x020fca0000201400 */
[----:B--2---:R-:W-:-:S04]  /*0140*/  FADD R0, R0, -UR6 ;  /* 0x8000000600007e21 */ /* 0x004fc80008000000 */
[----:B----4-:R-:W-:-:S05]  /*0150*/  FFMA R0, R0, UR7, R7 ;  /* 0x0000000700007c23 */ /* 0x010fca0008000007 */
[----:B------:R-:W-:-:S04]  /*0160*/  FMNMX R0, R0, 2, PT ;  /* 0x4000000000007809 */ /* 0x000fc80003800000 */
[----:B------:R-:W-:-:S05]  /*0170*/  FMNMX R7, R0, 0.10000000149011611938, !PT ;  /* 0x3dcccccd00077809 */ /* 0x000fca0007800000 */
[----:B------:R-:W-:Y:S01]  /*0180*/  STG.E desc[UR4][R4.64], R7 ;  /* 0x0000000704007986 */ /* 0x000fe2000c101904 */
[----:B------:R-:W-:Y:S05]  /*0190*/  EXIT ;  /* 0x000000000000794d */ /* 0x000fea0003800000 */
.L_x_0:
[----:B------:R-:W-:-:S00]  /*01a0*/  BRA `(.L_x_0) ;  /* 0xfffffffc00fc7947 */ /* 0x000fc0000383ffff */
[----:B------:R-:W-:-:S00]  /*01b0*/  NOP ;  /* 0x0000000000007918 */ /* 0x000fc00000000000 */
        /* <DEDUP_REMOVED lines=12> */
.L_x_75:


//--------------------- .text.reset_lif_state     --------------------------
	.section	.text.reset_lif_state,"ax",@progbits
	.align	128
        .global         reset_lif_state
        .type           reset_lif_state,@function
        .size           reset_lif_state,(.L_x_76 - reset_lif_state)
        .other          reset_lif_state,@"STO_CUDA_ENTRY STV_DEFAULT"
reset_lif_state:
.text.reset_lif_state:
        /* <DEDUP_REMOVED lines=14> */
[----:B0-----:R-:W-:-:S05]  /*00e0*/  IMAD.WIDE R2, R7, 0x4, R2 ;  /* 0x0000000407027825 */ /* 0x001fca00078e0202 */
[----:B-1----:R-:W2:Y:S01]  /*00f0*/  LDG.E R0, desc[UR4][R2.64] ;  /* 0x0000000402007981 */ /* 0x002ea2000c1e1900 */
[----:B---3--:R-:W-:-:S04]  /*0100*/  IMAD.WIDE R4, R7, 0x4, R4 ;  /* 0x0000000407047825 */ /* 0x008fc800078e0204 */
[----:B--2---:R-:W-:-:S05]  /*0110*/  FMUL R9, R0, UR6 ;  /* 0x0000000600097c20 */ /* 0x004fca0008400000 */
[----:B------:R-:W-:Y:S04]  /*0120*/  STG.E desc[UR4][R2.64], R9 ;  /* 0x0000000902007986 */ /* 0x000fe8000c101904 */
[----:B------:R-:W-:Y:S01]  /*0130*/  STG.E desc[UR4][R4.64], RZ ;  /* 0x000000ff04007986 */ /* 0x000fe2000c101904 */
[----:B------:R-:W-:Y:S05]  /*0140*/  EXIT ;  /* 0x000000000000794d */ /* 0x000fea0003800000 */
.L_x_1:
        /* <DEDUP_REMOVED lines=11> */
.L_x_76:


//--------------------- .text.init_lif_state      --------------------------
	.section	.text.init_lif_state,"ax",@progbits
	.align	128
        .global         init_lif_state
        .type           init_lif_state,@function
        .size           init_lif_state,(.L_x_77 - init_lif_state)
        .other          init_lif_state,@"STO_CUDA_ENTRY STV_DEFAULT"
init_lif_state:
.text.init_lif_state:
        /* <DEDUP_REMOVED lines=11> */
[----:B------:R-:W1:Y:S07]  /*00b0*/  LDCU.64 UR4, c[0x0][0x358] ;  /* 0x00006b00ff0477ac */ /* 0x000e6e0008000a00 */
[----:B------:R-:W2:Y:S01]  /*00c0*/  LDC.64 R4, c[0x0][0x388] ;  /* 0x0000e200ff047b82 */ /* 0x000ea20000000a00 */
[----:B0-----:R-:W-:-:S05]  /*00d0*/  IMAD.WIDE R2, R7, 0x4, R2 ;  /* 0x0000000407027825 */ /* 0x001fca00078e0202 */
[----:B-1----:R-:W-:Y:S01]  /*00e0*/  STG.E desc[UR4][R2.64], RZ ;  /* 0x000000ff02007986 */ /* 0x002fe2000c101904 */
[----:B--2---:R-:W-:-:S05]  /*00f0*/  IMAD.WIDE R4, R7, 0x4, R4 ;  /* 0x0000000407047825 */ /* 0x004fca00078e0204 */
[----:B------:R-:W-:Y:S01]  /*0100*/  STG.E desc[UR4][R4.64], RZ ;  /* 0x000000ff04007986 */ /* 0x000fe2000c101904 */
[----:B------:R-:W-:Y:S05]  /*0110*/  EXIT ;  /* 0x000000000000794d */ /* 0x000fea0003800000 */
.L_x_2:
        /* <DEDUP_REMOVED lines=14> */
.L_x_77:


//--------------------- .text.map_spikes_to_residues --------------------------
	.section	.text.map_spikes_to_residues,"ax",@progbits
	.align	128
        .global         map_spikes_to_residues
        .type           map_spikes_to_residues,@function
        .size           map_spikes_to_residues,(.L_x_72 - map_spikes_to_residues)
        .other          map_spikes_to_residues,@"STO_CUDA_ENTRY STV_DEFAULT"
map_spikes_to_residues:
.text.map_spikes_to_residues:
[----:B------:R-:W-:Y:S01]  /*0000*/  LDC R1, c[0x0][0x37c] ;  /* 0x0000df00ff017b82 */ /* 0x000fe20000000800 */
[----:B------:R-:W0:Y:S07]  /*0010*/  S2R R3, SR_TID.X ;  /* 0x0000000000037919 */ /* 0x000e2e0000002100 */
[----:B------:R-:W0:Y:S01]  /*0020*/  S2UR UR4, SR_CTAID.X ;  /* 0x00000000000479c3 */ /* 0x000e220000002500 */
[----:B------:R-:W1:Y:S07]  /*0030*/  LDCU UR5, c[0x0][0x3a8] ;  /* 0x00007500ff0577ac */ /* 0x000e6e0008000800 */
[----:B------:R-:W0:Y:S02]  /*0040*/  LDC R2, c[0x0][0x360] ;  /* 0x0000d800ff027b82 */ /* 0x000e240000000800 */
[----:B0-----:R-:W-:-:S05]  /*0050*/  IMAD R2, R2, UR4, R3 ;  /* 0x0000000402027c24 */ /* 0x001fca000f8e0203 */
[----:B-1----:R-:W-:-:S13]  /*0060*/  ISETP.GE.AND P0, PT, R2, UR5, PT ;  /* 0x0000000502007c0c */ /* 0x002fda000bf06270 */
[----:B------:R-:W-:Y:S05]  /*0070*/  @P0 EXIT ;  /* 0x000000000000094d */ /* 0x000fea0003800000 */
[----:B------:R-:W0:Y:S01]  /*0080*/  LDCU UR4, c[0x0][0x3ac] ;  /* 0x00007580ff0477ac */ /* 0x000e220008000800 */
[----:B------:R-:W1:Y:S01]  /*0090*/  LDC.64 R10, c[0x0][0x380] ;  /* 0x0000e000ff0a7b82 */ /* 0x000e620000000a00 */
[----:B------:R-:W-:Y:S01]  /*00a0*/  LEA R3, R2, R2, 0x1 ;  /* 0x0000000202037211 */ /* 0x000fe200078e08ff */
[----:B------:R-:W2:Y:S01]  /*00b0*/  LDCU UR5, c[0x0][0x3b0] ;  /* 0x00007600ff0577ac */ /* 0x000ea20008000800 */
[----:B------:R-:W-:Y:S01]  /*00c0*/  MOV R4, 0xffffffff ;  /* 0xffffffff00047802 */ /* 0x000fe20000000f00 */
[----:B------:R-:W3:Y:S01]  /*00d0*/  LDCU.64 UR14, c[0x0][0x358] ;  /* 0x00006b00ff0e77ac */ /* 0x000ee20008000a00 */
[----:B0-----:R-:W-:Y:S01]  /*00e0*/  UISETP.GE.AND UP0, UPT, UR4, 0x1, UPT ;  /* 0x000000010400788c */ /* 0x001fe2000bf06270 */
[----:B-1----:R-:W-:Y:S01]  /*00f0*/  IMAD.WIDE R10, R3, 0x4, R10 ;  /* 0x00000004030a7825 */ /* 0x002fe200078e020a */
[----:B--2---:R-:W-:-:S07]  /*0100*/  MOV R3, UR5 ;  /* 0x0000000500037c02 */ /* 0x004fce0008000f00 */
[----:B---3--:R-:W-:Y:S05]  /*0110*/  BRA.U !UP0, `(.L_x_3) ;  /* 0x0000000d08c07547 */ /* 0x008fea000b800000 */
[----:B------:R0:W5:Y:S04]  /*0120*/  LDG.E.CONSTANT R5, desc[UR14][R10.64] ;  /* 0x0000000e0a057981 */ /* 0x000168000c1e9900 */
[----:B------:R0:W5:Y:S04]  /*0130*/  LDG.E.CONSTANT R6, desc[UR14][R10.64+0x4] ;  /* 0x0000040e0a067981 */ /* 0x000168000c1e9900 */
[----:B------:R0:W5:Y:S01]  /*0140*/  LDG.E.CONSTANT R8, desc[UR14][R10.64+0x8] ;  /* 0x0000080e0a087981 */ /* 0x000162000c1e9900 */
[----:B------:R-:W-:Y:S01]  /*0150*/  UISETP.GE.U32.AND UP0, UPT, UR4, 0x4, UPT ;  /* 0x000000040400788c */ /* 0x000fe2000bf06070 */
[----:B------:R-:W-:Y:S01]  /*0160*/  HFMA2 R7, -RZ, RZ, 0, 0 ;  /* 0x00000000ff077431 */ /* 0x000fe200000001ff */
[----:B------:R-:W-:Y:S01]  /*0170*/  MOV R4, 0xffffffff ;  /* 0xffffffff00047802 */ /* 0x000fe20000000f00 */
[----:B------:R-:W-:-:S06]  /*0180*/  ULOP3.LUT UR12, UR4, 0x3, URZ, 0xc0, !UPT ;  /* 0x00000003040c7892 */ /* 0x000fcc000f8ec0ff */
[----:B0-----:R-:W-:Y:S06]  /*0190*/  BRA.U !UP0, `(.L_x_4) ;  /* 0x0000000908047547 */ /* 0x001fec000b800000 */
[----:B------:R-:W0:Y:S01]  /*01a0*/  LDCU.64 UR8, c[0x0][0x388] ;  /* 0x00007100ff0877ac */ /* 0x000e220008000a00 */
[----:B------:R-:W-:Y:S01]  /*01b0*/  MOV R4, 0xffffffff ;  /* 0xffffffff00047802 */ /* 0x000fe20000000f00 */
[----:B------:R-:W1:Y:S01]  /*01c0*/  LDCU.64 UR10, c[0x0][0x390] ;  /* 0x00007200ff0a77ac */ /* 0x000e620008000a00 */
[----:B------:R-:W-:-:S06]  /*01d0*/  ULOP3.LUT UR4, UR4, 0x7ffffffc, URZ, 0xc0, !UPT ;  /* 0x7ffffffc04047892 */ /* 0x000fcc000f8ec0ff */
[----:B------:R-:W-:Y:S01]  /*01e0*/  MOV R7, UR4 ;  /* 0x0000000400077c02 */ /* 0x000fe20008000f00 */
[----:B0-----:R-:W-:Y:S02]  /*01f0*/  UIADD3 UR7, UP0, UPT, UR8, 0x18, URZ ;  /* 0x0000001808077890 */ /* 0x001fe4000ff1e0ff */
[----:B-1----:R-:W-:Y:S02]  /*0200*/  UIADD3 UR5, UP1, UPT, UR10, 0x8, URZ ;  /* 0x000000080a057890 */ /* 0x002fe4000ff3e0ff */
[----:B------:R-:W-:Y:S02]  /*0210*/  UIADD3.X UR8, UPT, UPT, URZ, UR9, URZ, UP0, !UPT ;  /* 0x00000009ff087290 */ /* 0x000fe400087fe4ff */
[----:B------:R-:W-:Y:S01]  /*0220*/  MOV R10, UR7 ;  /* 0x00000007000a7c02 */ /* 0x000fe20008000f00 */
[----:B------:R-:W-:Y:S01]  /*0230*/  UIADD3.X UR6, UPT, UPT, URZ, UR11, URZ, UP1, !UPT ;  /* 0x0000000bff067290 */ /* 0x000fe20008ffe4ff */
[----:B------:R-:W-:Y:S01]  /*0240*/  MOV R12, UR5 ;  /* 0x00000005000c7c02 */ /* 0x000fe20008000f00 */
[----:B------:R-:W-:Y:S01]  /*0250*/  UIADD3 UR9, UPT, UPT, -UR4, URZ, URZ ;  /* 0x000000ff04097290 */ /* 0x000fe2000fffe1ff */
[----:B------:R-:W-:-:S03]  /*0260*/  MOV R11, UR8 ;  /* 0x00000008000b7c02 */ /* 0x000fc60008000f00 */
[----:B------:R-:W-:-:S08]  /*0270*/  MOV R15, UR6 ;  /* 0x00000006000f7c02 */ /* 0x000fd00008000f00 */
.L_x_19:
[----:B------:R-:W2:Y:S04]  /*0280*/  LDG.E.CONSTANT R9, desc[UR14][R10.64+-0x14] ;  /* 0xffffec0e0a097981 */ /* 0x000ea8000c1e9900 */
[----:B------:R-:W3:Y:S04]  /*0290*/  LDG.E.CONSTANT R0, desc[UR14][R10.64+-0x18] ;  /* 0xffffe80e0a007981 */ /* 0x000ee8000c1e9900 */
[----:B------:R-:W4:Y:S01]  /*02a0*/  LDG.E.CONSTANT R13, desc[UR14][R10.64+-0x10] ;  /* 0xfffff00e0a0d7981 */ /* 0x000f22000c1e9900 */
[----:B------:R-:W-:Y:S01]  /*02b0*/  UIADD3 UR9, UPT, UPT, UR9, 0x4, URZ ;  /* 0x0000000409097890 */ /* 0x000fe2000fffe0ff */
[----:B------:R-:W-:Y:S03]  /*02c0*/  BSSY.RECONVERGENT B0, `(.L_x_5) ;  /* 0x0000015000007945 */ /* 0x000fe60003800200 */
[----:B------:R-:W-:Y:S01]  /*02d0*/  UISETP.NE.AND UP0, UPT, UR9, URZ, UPT ;  /* 0x000000ff0900728c */ /* 0x000fe2000bf05270 */
[----:B--2--5:R-:W-:Y:S01]  /*02e0*/  FADD R9, R6, -R9 ;  /* 0x8000000906097221 */ /* 0x024fe20000000000 */
[----:B---3--:R-:W-:-:S03]  /*02f0*/  FADD R0, R5, -R0 ;  /* 0x8000000005007221 */ /* 0x008fc60000000000 */
[----:B------:R-:W-:Y:S01]  /*0300*/  FMUL R9, R9, R9 ;  /* 0x0000000909097220 */ /* 0x000fe20000400000 */
[----:B----4-:R-:W-:-:S03]  /*0310*/  FADD R13, R8, -R13 ;  /* 0x8000000d080d7221 */ /* 0x010fc60000000000 */
[----:B------:R-:W-:-:S04]  /*0320*/  FFMA R0, R0, R0, R9 ;  /* 0x0000000000007223 */ /* 0x000fc80000000009 */
[----:B------:R-:W-:Y:S01]  /*0330*/  FFMA R9, R13, R13, R0 ;  /* 0x0000000d0d097223 */ /* 0x000fe20000000000 */
[----:B------:R-:W-:-:S03]  /*0340*/  MOV R13, R15 ;  /* 0x0000000f000d7202 */ /* 0x000fc60000000f00 */
[----:B------:R0:W1:Y:S01]  /*0350*/  MUFU.RSQ R14, R9 ;  /* 0x00000009000e7308 */ /* 0x0000620000001400 */
[----:B------:R-:W-:-:S04]  /*0360*/  IADD3 R0, PT, PT, R9, -0xd000000, RZ ;  /* 0xf300000009007810 */ /* 0x000fc80007ffe0ff */
[----:B------:R-:W-:-:S13]  /*0370*/  ISETP.GT.U32.AND P0, PT, R0, 0x727fffff, PT ;  /* 0x727fffff0000780c */ /* 0x000fda0003f04070 */
[----:B01----:R-:W-:Y:S05]  /*0380*/  @!P0 BRA `(.L_x_6) ;  /* 0x0000000000108947 */ /* 0x003fea0003800000 */
[----:B------:R-:W-:Y:S02]  /*0390*/  MOV R0, R9 ;  /* 0x0000000900007202 */ /* 0x000fe40000000f00 */
[----:B------:R-:W-:-:S07]  /*03a0*/  MOV R18, 0x3c0 ;  /* 0x000003c000127802 */ /* 0x000fce0000000f00 */
[----:B------:R-:W-:Y:S05]  /*03b0*/  CALL.REL.NOINC `($__internal_0_$__cuda_sm20_sqrt_rn_f32_slowpath) ;  /* 0x0000000c00347944 */ /* 0x000fea0003c00000 */
[----:B------:R-:W-:Y:S05]  /*03c0*/  BRA `(.L_x_7) ;  /* 0x0000000000107947 */ /* 0x000fea0003800000 */
.L_x_6:
[----:B------:R-:W-:Y:S01]  /*03d0*/  FMUL.FTZ R0, R9, R14 ;  /* 0x0000000e09007220 */ /* 0x000fe20000410000 */
[----:B------:R-:W-:-:S03]  /*03e0*/  FMUL.FTZ R14, R14, 0.5 ;  /* 0x3f0000000e0e7820 */ /* 0x000fc60000410000 */
[----:B------:R-:W-:-:S04]  /*03f0*/  FFMA R9, -R0, R0, R9 ;  /* 0x0000000000097223 */ /* 0x000fc80000000109 */
[----:B------:R-:W-:-:S07]  /*0400*/  FFMA R0, R9, R14, R0 ;  /* 0x0000000e09007223 */ /* 0x000fce0000000000 */
.L_x_7:
[----:B------:R-:W-:Y:S05]  /*0410*/  BSYNC.RECONVERGENT B0 ;  /* 0x0000000000007941 */ /* 0x000fea0003800200 */
.L_x_5:
[----:B------:R-:W2:Y:S04]  /*0420*/  LDG.E.CONSTANT R9, desc[UR14][R10.64+-0x8] ;  /* 0xfffff80e0a097981 */ /* 0x000ea8000c1e9900 */
[----:B------:R-:W3:Y:S04]  /*0430*/  LDG.E.CONSTANT R14, desc[UR14][R10.64+-0xc] ;  /* 0xfffff40e0a0e7981 */ /* 0x000ee8000c1e9900 */
[----:B------:R-:W4:Y:S01]  /*0440*/  LDG.E.CONSTANT R15, desc[UR14][R10.64+-0x4] ;  /* 0xfffffc0e0a0f7981 */ /* 0x000f22000c1e9900 */
[----:B------:R-:W-:-:S13]  /*0450*/  FSETP.GEU.AND P0, PT, R0, R3, PT ;  /* 0x000000030000720b */ /* 0x000fda0003f0e000 */
[----:B------:R0:W5:Y:S01]  /*0460*/  @!P0 LDG.E.CONSTANT R4, desc[UR14][R12.64+-0x8] ;  /* 0xfffff80e0c048981 */ /* 0x000162000c1e9900 */
[----:B------:R-:W-:Y:S01]  /*0470*/  BSSY.RECONVERGENT B0, `(.L_x_8) ;  /* 0x0000014000007945 */ /* 0x000fe20003800200 */
[----:B------:R-:W-:Y:S01]  /*0480*/  @!P0 MOV R3, R0 ;  /* 0x0000000000038202 */ /* 0x000fe20000000f00 */
[----:B--2---:R-:W-:Y:S01]  /*0490*/  FADD R9, R6, -R9 ;  /* 0x8000000906097221 */ /* 0x004fe20000000000 */
[----:B---3--:R-:W-:-:S03]  /*04a0*/  FADD R14, R5, -R14 ;  /* 0x8000000e050e7221 */ /* 0x008fc60000000000 */
[----:B------:R-:W-:Y:S01]  /*04b0*/  FMUL R9, R9, R9 ;  /* 0x0000000909097220 */ /* 0x000fe20000400000 */
[----:B----4-:R-:W-:-:S03]  /*04c0*/  FADD R15, R8, -R15 ;  /* 0x8000000f080f7221 */ /* 0x010fc60000000000 */
[----:B------:R-:W-:-:S04]  /*04d0*/  FFMA R14, R14, R14, R9 ;  /* 0x0000000e0e0e7223 */ /* 0x000fc80000000009 */
[----:B------:R-:W-:-:S04]  /*04e0*/  FFMA R15, R15, R15, R14 ;  /* 0x0000000f0f0f7223 */ /* 0x000fc8000000000e */
[----:B------:R0:W1:Y:S01]  /*04f0*/  MUFU.RSQ R14, R15 ;  /* 0x0000000f000e7308 */ /* 0x0000620000001400 */
[----:B------:R-:W-:-:S04]  /*0500*/  IADD3 R9, PT, PT, R15, -0xd000000, RZ ;  /* 0xf30000000f097810 */ /* 0x000fc80007ffe0ff */
[----:B------:R-:W-:-:S13]  /*0510*/  ISETP.GT.U32.AND P1, PT, R9, 0x727fffff, PT ;  /* 0x727fffff0900780c */ /* 0x000fda0003f24070 */
[----:B01----:R-:W-:Y:S05]  /*0520*/  @!P1 BRA `(.L_x_9) ;  /* 0x0000000000109947 */ /* 0x003fea0003800000 */
[----:B------:R-:W-:Y:S02]  /*0530*/  MOV R0, R15 ;  /* 0x0000000f00007202 */ /* 0x000fe40000000f00 */
[----:B------:R-:W-:-:S07]  /*0540*/  MOV R18, 0x560 ;  /* 0x0000056000127802 */ /* 0x000fce0000000f00 */
[----:B-----5:R-:W-:Y:S05]  /*0550*/  CALL.REL.NOINC `($__internal_0_$__cuda_sm20_sqrt_rn_f32_slowpath) ;  /* 0x0000000800cc7944 */ /* 0x020fea0003c00000 */
[----:B------:R-:W-:Y:S05]  /*0560*/  BRA `(.L_x_10) ;  /* 0x0000000000107947 */ /* 0x000fea0003800000 */
.L_x_9:
[----:B------:R-:W-:Y:S01]  /*0570*/  FMUL.FTZ R0, R15, R14 ;  /* 0x0000000e0f007220 */ /* 0x000fe20000410000 */
[----:B------:R-:W-:-:S03]  /*0580*/  FMUL.FTZ R14, R14, 0.5 ;  /* 0x3f0000000e0e7820 */ /* 0x000fc60000410000 */
[----:B------:R-:W-:-:S04]  /*0590*/  FFMA R9, -R0, R0, R15 ;  /* 0x0000000000097223 */ /* 0x000fc8000000010f */
[----:B------:R-:W-:-:S07]  /*05a0*/  FFMA R0, R9, R14, R0 ;  /* 0x0000000e09007223 */ /* 0x000fce0000000000 */
.L_x_10:
[----:B------:R-:W-:Y:S05]  /*05b0*/  BSYNC.RECONVERGENT B0 ;  /* 0x0000000000007941 */ /* 0x000fea0003800200 */
.L_x_8:
[----:B------:R-:W2:Y:S04]  /*05c0*/  LDG.E.CONSTANT R9, desc[UR14][R10.64+0x4] ;  /* 0x0000040e0a097981 */ /* 0x000ea8000c1e9900 */
[----:B------:R-:W3:Y:S04]  /*05d0*/  LDG.E.CONSTANT R14, desc[UR14][R10.64] ;  /* 0x0000000e0a0e7981 */ /* 0x000ee8000c1e9900 */
[----:B------:R-:W4:Y:S01]  /*05e0*/  LDG.E.CONSTANT R15, desc[UR14][R10.64+0x8] ;  /* 0x0000080e0a0f7981 */ /* 0x000f22000c1e9900 */
[----:B------:R-:W-:-:S13]  /*05f0*/  FSETP.GEU.AND P0, PT, R0, R3, PT ;  /* 0x000000030000720b */ /* 0x000fda0003f0e000 */
[----:B-----5:R0:W5:Y:S01]  /*0600*/  @!P0 LDG.E.CONSTANT R4, desc[UR14][R12.64+-0x4] ;  /* 0xfffffc0e0c048981 */ /* 0x020162000c1e9900 */
        /* <DEDUP_REMOVED lines=16> */
.L_x_12:
[----:B------:R-:W-:Y:S01]  /*0710*/  FMUL.FTZ R0, R15, R14 ;  /* 0x0000000e0f007220 */ /* 0x000fe20000410000 */
[----:B------:R-:W-:-:S03]  /*0720*/  FMUL.FTZ R14, R14, 0.5 ;  /* 0x3f0000000e0e7820 */ /* 0x000fc60000410000 */
[----:B------:R-:W-:-:S04]  /*0730*/  FFMA R9, -R0, R0, R15 ;  /* 0x0000000000097223 */ /* 0x000fc8000000010f */
[----:B------:R-:W-:-:S07]  /*0740*/  FFMA R0, R9, R14, R0 ;  /* 0x0000000e09007223 */ /* 0x000fce0000000000 */
.L_x_13:
[----:B------:R-:W-:Y:S05]  /*0750*/  BSYNC.RECONVERGENT B0 ;  /* 0x0000000000007941 */ /* 0x000fea0003800200 */
.L_x_11:
        /* <DEDUP_REMOVED lines=21> */
.L_x_15:
[----:B------:R-:W-:Y:S01]  /*08b0*/  FMUL.FTZ R0, R15, R14 ;  /* 0x0000000e0f007220 */ /* 0x000fe20000410000 */
[----:B------:R-:W-:-:S03]  /*08c0*/  FMUL.FTZ R14, R14, 0.5 ;  /* 0x3f0000000e0e7820 */ /* 0x000fc60000410000 */
[----:B------:R-:W-:-:S04]  /*08d0*/  FFMA R9, -R0, R0, R15 ;  /* 0x0000000000097223 */ /* 0x000fc8000000010f */
[----:B------:R-:W-:-:S07]  /*08e0*/  FFMA R0, R9, R14, R0 ;  /* 0x0000000e09007223 */ /* 0x000fce0000000000 */
.L_x_16:
[----:B------:R-:W-:Y:S05]  /*08f0*/  BSYNC.RECONVERGENT B0 ;  /* 0x0000000000007941 */ /* 0x000fea0003800200 */
.L_x_14:
[----:B------:R-:W-:Y:S01]  /*0900*/  FSETP.GEU.AND P0, PT, R0, R3, PT ;  /* 0x000000030000720b */ /* 0x000fe20003f0e000 */
[----:B------:R-:W-:-:S12]  /*0910*/  BSSY.RECONVERGENT B0, `(.L_x_17) ;  /* 0x0000004000007945 */ /* 0x000fd80003800200 */
[----:B------:R-:W-:Y:S05]  /*0920*/  @P0 BRA `(.L_x_18) ;  /* 0x0000000000080947 */ /* 0x000fea0003800000 */
[----:B-----5:R0:W5:Y:S01]  /*0930*/  LDG.E.CONSTANT R4, desc[UR14][R12.64+0x4] ;  /* 0x0000040e0c047981 */ /* 0x020162000c1e9900 */
[----:B------:R-:W-:-:S07]  /*0940*/  MOV R3, R0 ;  /* 0x0000000000037202 */ /* 0x000fce0000000f00 */
.L_x_18:
[----:B------:R-:W-:Y:S05]  /*0950*/  BSYNC.RECONVERGENT B0 ;  /* 0x0000000000007941 */ /* 0x000fea0003800200 */
.L_x_17:
[----:B------:R-:W-:Y:S02]  /*0960*/  IADD3 R10, P0, PT, R10, 0x30, RZ ;  /* 0x000000300a0a7810 */ /* 0x000fe40007f1e0ff */
[----:B0-----:R-:W-:Y:S02]  /*0970*/  IADD3 R12, P1, PT, R12, 0x10, RZ ;  /* 0x000000100c0c7810 */ /* 0x001fe40007f3e0ff */
[----:B------:R-:W-:Y:S02]  /*0980*/  IADD3.X R11, PT, PT, RZ, R11, RZ, P0, !PT ;  /* 0x0000000bff0b7210 */ /* 0x000fe400007fe4ff */
[----:B------:R-:W-:Y:S01]  /*0990*/  IADD3.X R15, PT, PT, RZ, R13, RZ, P1, !PT ;  /* 0x0000000dff0f7210 */ /* 0x000fe20000ffe4ff */
[----:B------:R-:W-:Y:S08]  /*09a0*/  BRA.U UP0, `(.L_x_19) ;  /* 0xfffffff900347547 */ /* 0x000ff0000b83ffff */
.L_x_4:
[----:B------:R-:W-:-:S09]  /*09b0*/  UISETP.NE.AND UP0, UPT, UR12, URZ, UPT ;  /* 0x000000ff0c00728c */ /* 0x000fd2000bf05270 */
[----:B------:R-:W-:Y:S05]  /*09c0*/  BRA.U !UP0, `(.L_x_3) ;  /* 0x0000000508947547 */ /* 0x000fea000b800000 */
[----:B------:R-:W-:-:S09]  /*09d0*/  UISETP.NE.AND UP0, UPT, UR12, 0x1, UPT ;  /* 0x000000010c00788c */ /* 0x000fd2000bf05270 */
[----:B------:R-:W-:Y:S05]  /*09e0*/  BRA.U !UP0, `(.L_x_20) ;  /* 0x0000000108f47547 */ /* 0x000fea000b800000 */
[----:B------:R-:W0:Y:S01]  /*09f0*/  LDC.64 R10, c[0x0][0x388] ;  /* 0x0000e200ff0a7b82 */ /* 0x000e220000000a00 */
[----:B------:R-:W-:-:S05]  /*0a00*/  LEA R9, R7, R7, 0x1 ;  /* 0x0000000707097211 */ /* 0x000fca00078e08ff */
[----:B0-----:R-:W-:-:S05]  /*0a10*/  IMAD.WIDE.U32 R10, R9, 0x4, R10 ;  /* 0x00000004090a7825 */ /* 0x001fca00078e000a */
[----:B------:R-:W2:Y:S04]  /*0a20*/  LDG.E.CONSTANT R9, desc[UR14][R10.64+0x4] ;  /* 0x0000040e0a097981 */ /* 0x000ea8000c1e9900 */
[----:B------:R-:W3:Y:S04]  /*0a30*/  LDG.E.CONSTANT R0, desc[UR14][R10.64] ;  /* 0x0000000e0a007981 */ /* 0x000ee8000c1e9900 */
[----:B------:R-:W4:Y:S01]  /*0a40*/  LDG.E.CONSTANT R13, desc[UR14][R10.64+0x8] ;  /* 0x0000080e0a0d7981 */ /* 0x000f22000c1e9900 */
[----:B------:R-:W-:Y:S01]  /*0a50*/  BSSY.RECONVERGENT B0, `(.L_x_21) ;  /* 0x0000013000007945 */ /* 0x000fe20003800200 */
[----:B--2--5:R-:W-:Y:S01]  /*0a60*/  FADD R9, R6, -R9 ;  /* 0x8000000906097221 */ /* 0x024fe20000000000 */
        /* <DEDUP_REMOVED lines=13> */
.L_x_22:
[----:B------:R-:W-:Y:S01]  /*0b40*/  FMUL.FTZ R0, R9, R12 ;  /* 0x0000000c09007220 */ /* 0x000fe20000410000 */
[----:B------:R-:W-:-:S03]  /*0b50*/  FMUL.FTZ R12, R12, 0.5 ;  /* 0x3f0000000c0c7820 */ /* 0x000fc60000410000 */
[----:B------:R-:W-:-:S04]  /*0b60*/  FFMA R9, -R0, R0, R9 ;  /* 0x0000000000097223 */ /* 0x000fc80000000109 */
[----:B------:R-:W-:-:S07]  /*0b70*/  FFMA R0, R9, R12, R0 ;  /* 0x0000000c09007223 */ /* 0x000fce0000000000 */
.L_x_23:
[----:B------:R-:W-:Y:S05]  /*0b80*/  BSYNC.RECONVERGENT B0 ;  /* 0x0000000000007941 */ /* 0x000fea0003800200 */
.L_x_21:
[----:B------:R-:W2:Y:S01]  /*0b90*/  LDG.E.CONSTANT R9, desc[UR14][R10.64+0x10] ;  /* 0x0000100e0a097981 */ /* 0x000ea2000c1e9900 */
[----:B------:R-:W0:Y:S03]  /*0ba0*/  LDC.64 R12, c[0x0][0x390] ;  /* 0x0000e400ff0c7b82 */ /* 0x000e260000000a00 */
[----:B------:R-:W3:Y:S04]  /*0bb0*/  LDG.E.CONSTANT R14, desc[UR14][R10.64+0xc] ;  /* 0x00000c0e0a0e7981 */ /* 0x000ee8000c1e9900 */
[----:B------:R-:W4:Y:S01]  /*0bc0*/  LDG.E.CONSTANT R15, desc[UR14][R10.64+0x14] ;  /* 0x0000140e0a0f7981 */ /* 0x000f22000c1e9900 */
[----:B------:R-:W-:Y:S01]  /*0bd0*/  FSETP.GEU.AND P0, PT, R0, R3, PT ;  /* 0x000000030000720b */ /* 0x000fe20003f0e000 */
[----:B0-----:R-:W-:-:S12]  /*0be0*/  IMAD.WIDE.U32 R12, R7, 0x4, R12 ;  /* 0x00000004070c7825 */ /* 0x001fd800078e000c */
        /* <DEDUP_REMOVED lines=17> */
.L_x_25:
[----:B------:R-:W-:Y:S01]  /*0d00*/  FMUL.FTZ R0, R15, R10 ;  /* 0x0000000a0f007220 */ /* 0x000fe20000410000 */
[----:B------:R-:W-:-:S03]  /*0d10*/  FMUL.FTZ R10, R10, 0.5 ;  /* 0x3f0000000a0a7820 */ /* 0x000fc60000410000 */
[----:B------:R-:W-:-:S04]  /*0d20*/  FFMA R9, -R0, R0, R15 ;  /* 0x0000000000097223 */ /* 0x000fc8000000010f */
[----:B------:R-:W-:-:S07]  /*0d30*/  FFMA R0, R9, R10, R0 ;  /* 0x0000000a09007223 */ /* 0x000fce0000000000 */
.L_x_26:
[----:B------:R-:W-:Y:S05]  /*0d40*/  BSYNC.RECONVERGENT B0 ;  /* 0x0000000000007941 */ /* 0x000fea0003800200 */
.L_x_24:
[----:B------:R-:W-:Y:S01]  /*0d50*/  FSETP.GEU.AND P0, PT, R0, R3, PT ;  /* 0x000000030000720b */ /* 0x000fe20003f0e000 */
[----:B------:R-:W-:-:S12]  /*0d60*/  BSSY.RECONVERGENT B0, `(.L_x_27) ;  /* 0x0000004000007945 */ /* 0x000fd80003800200 */
[----:B------:R-:W-:Y:S05]  /*0d70*/  @P0 BRA `(.L_x_28) ;  /* 0x0000000000080947 */ /* 0x000fea0003800000 */
[----:B-----5:R0:W5:Y:S01]  /*0d80*/  LDG.E.CONSTANT R4, desc[UR14][R12.64+0x4] ;  /* 0x0000040e0c047981 */ /* 0x020162000c1e9900 */
[----:B------:R-:W-:-:S07]  /*0d90*/  MOV R3, R0 ;  /* 0x0000000000037202 */ /* 0x000fce0000000f00 */
.L_x_28:
[----:B------:R-:W-:Y:S05]  /*0da0*/  BSYNC.RECONVERGENT B0 ;  /* 0x0000000000007941 */ /* 0x000fea0003800200 */
.L_x_27:
[----:B------:R-:W-:-:S07]  /*0db0*/  IADD3 R7, PT, PT, R7, 0x2, RZ ;  /* 0x0000000207077810 */ /* 0x000fce0007ffe0ff */
.L_x_20:
[----:B------:R-:W1:Y:S02]  /*0dc0*/  LDCU UR4, c[0x0][0x3ac] ;  /* 0x00007580ff0477ac */ /* 0x000e640008000800 */
[----:B-1----:R-:W-:-:S04]  /*0dd0*/  ULOP3.LUT UR4, UR4, 0x1, URZ, 0xc0, !UPT ;  /* 0x0000000104047892 */ /* 0x002fc8000f8ec0ff */
[----:B------:R-:W-:-:S09]  /*0de0*/  UISETP.NE.U32.AND UP0, UPT, UR4, 0x1, UPT ;  /* 0x000000010400788c */ /* 0x000fd2000bf05070 */
[----:B------:R-:W-:Y:S05]  /*0df0*/  BRA.U UP0, `(.L_x_3) ;  /* 0x0000000100887547 */ /* 0x000fea000b800000 */
[----:B------:R-:W1:Y:S01]  /*0e00*/  LDC.64 R10, c[0x0][0x388] ;  /* 0x0000e200ff0a7b82 */ /* 0x000e620000000a00 */
[----:B------:R-:W-:-:S05]  /*0e10*/  LEA R9, R7, R7, 0x1 ;  /* 0x0000000707097211 */ /* 0x000fca00078e08ff */
[----:B-1----:R-:W-:-:S05]  /*0e20*/  IMAD.WIDE.U32 R10, R9, 0x4, R10 ;  /* 0x00000004090a7825 */ /* 0x002fca00078e000a */
[----:B------:R-:W2:Y:S04]  /*0e30*/  LDG.E.CONSTANT R9, desc[UR14][R10.64+0x4] ;  /* 0x0000040e0a097981 */ /* 0x000ea8000c1e9900 */
[----:B------:R-:W3:Y:S04]  /*0e40*/  LDG.E.CONSTANT R0, desc[UR14][R10.64] ;  /* 0x0000000e0a007981 */ /* 0x000ee8000c1e9900 */
[----:B0-----:R-:W4:Y:S01]  /*0e50*/  LDG.E.CONSTANT R13, desc[UR14][R10.64+0x8] ;  /* 0x0000080e0a0d7981 */ /* 0x001f22000c1e9900 */
        /* <DEDUP_REMOVED lines=15> */
.L_x_30:
[----:B------:R-:W-:Y:S01]  /*0f50*/  FMUL.FTZ R0, R5, R6 ;  /* 0x0000000605007220 */ /* 0x000fe20000410000 */
[----:B------:R-:W-:-:S03]  /*0f60*/  FMUL.FTZ R6, R6, 0.5 ;  /* 0x3f00000006067820 */ /* 0x000fc60000410000 */
[----:B------:R-:W-:-:S04]  /*0f70*/  FFMA R5, -R0, R0, R5 ;  /* 0x0000000000057223 */ /* 0x000fc80000000105 */
[----:B------:R-:W-:-:S07]  /*0f80*/  FFMA R0, R5, R6, R0 ;  /* 0x0000000605007223 */ /* 0x000fce0000000000 */
.L_x_31:
[----:B------:R-:W-:Y:S05]  /*0f90*/  BSYNC.RECONVERGENT B0 ;  /* 0x0000000000007941 */ /* 0x000fea0003800200 */
.L_x_29:
[----:B------:R-:W-:Y:S01]  /*0fa0*/  FSETP.GEU.AND P0, PT, R0, R3, PT ;  /* 0x000000030000720b */ /* 0x000fe20003f0e000 */
[----:B------:R-:W-:-:S12]  /*0fb0*/  BSSY.RECONVERGENT B0, `(.L_x_3) ;  /* 0x0000006000007945 */ /* 0x000fd80003800200 */
[----:B------:R-:W-:Y:S05]  /*0fc0*/  @P0 BRA `(.L_x_32) ;  /* 0x0000000000100947 */ /* 0x000fea0003800000 */
[----:B------:R-:W0:Y:S02]  /*0fd0*/  LDC.64 R4, c[0x0][0x390] ;  /* 0x0000e400ff047b82 */ /* 0x000e240000000a00 */
[----:B0-----:R-:W-:-:S06]  /*0fe0*/  IMAD.WIDE.U32 R4, R7, 0x4, R4 ;  /* 0x0000000407047825 */ /* 0x001fcc00078e0004 */
[----:B------:R0:W5:Y:S01]  /*0ff0*/  LDG.E.CONSTANT R4, desc[UR14][R4.64] ;  /* 0x0000000e04047981 */ /* 0x000162000c1e9900 */
[----:B------:R-:W-:-:S07]  /*1000*/  MOV R3, R0 ;  /* 0x0000000000037202 */ /* 0x000fce0000000f00 */
.L_x_32:
[----:B------:R-:W-:Y:S05]  /*1010*/  BSYNC.RECONVERGENT B0 ;  /* 0x0000000000007941 */ /* 0x000fea0003800200 */
.L_x_3:
[----:B-----5:R-:W1:Y:S08]  /*1020*/  LDC.64 R6, c[0x0][0x398] ;  /* 0x0000e600ff067b82 */ /* 0x020e700000000a00 */
[----:B------:R-:W2:Y:S01]  /*1030*/  LDC.64 R8, c[0x0][0x3a0] ;  /* 0x0000e800ff087b82 */ /* 0x000ea20000000a00 */
[----:B-1----:R-:W-:-:S05]  /*1040*/  IMAD.WIDE R6, R2, 0x4, R6 ;  /* 0x0000000402067825 */ /* 0x002fca00078e0206 */
[----:B------:R-:W-:Y:S01]  /*1050*/  STG.E desc[UR14][R6.64], R4 ;  /* 0x0000000406007986 */ /* 0x000fe2000c10190e */
[----:B--2---:R-:W-:-:S05]  /*1060*/  IMAD.WIDE R8, R2, 0x4, R8 ;  /* 0x0000000402087825 */ /* 0x004fca00078e0208 */
[----:B------:R-:W-:Y:S01]  /*1070*/  STG.E desc[UR14][R8.64], R3 ;  /* 0x0000000308007986 */ /* 0x000fe2000c10190e */
[----:B------:R-:W-:Y:S05]  /*1080*/  EXIT ;  /* 0x000000000000794d */ /* 0x000fea0003800000 */
        .weak           $__internal_0_$__cuda_sm20_sqrt_rn_f32_slowpath
        .type           $__internal_0_$__cuda_sm20_sqrt_rn_f32_slowpath,@function
        .size           $__internal_0_$__cuda_sm20_sqrt_rn_f32_slowpath,(.L_x_72 - $__internal_0_$__cuda_sm20_sqrt_rn_f32_slowpath)
$__internal_0_$__cuda_sm20_sqrt_rn_f32_slowpath:
[----:B------:R-:W-:-:S13]  /*1090*/  LOP3.LUT P0, RZ, R0, 0x7fffffff, RZ, 0xc0, !PT ;  /* 0x7fffffff00ff7812 */ /* 0x000fda000780c0ff */
[----:B------:R-:W-:Y:S01]  /*10a0*/  @!P0 MOV R9, R0 ;  /* 0x0000000000098202 */ /* 0x000fe20000000f00 */
[----:B------:R-:W-:Y:S06]  /*10b0*/  @!P0 BRA `(.L_x_33) ;  /* 0x0000000000408947 */ /* 0x000fec0003800000 */
[----:B------:R-:W-:-:S13]  /*10c0*/  FSETP.GEU.FTZ.AND P0, PT, R0, RZ, PT ;  /* 0x000000ff0000720b */ /* 0x000fda0003f1e000 */
[----:B------:R-:W-:Y:S01]  /*10d0*/  @!P0 MOV R9, 0x7fffffff ;  /* 0x7fffffff00098802 */ /* 0x000fe20000000f00 */
[----:B------:R-:W-:Y:S06]  /*10e0*/  @!P0 BRA `(.L_x_33) ;  /* 0x0000000000348947 */ /* 0x000fec0003800000 */
[----:B------:R-:W-:-:S13]  /*10f0*/  FSETP.GTU.FTZ.AND P0, PT, |R0|, +INF , PT ;  /* 0x7f8000000000780b */ /* 0x000fda0003f1c200 */
[----:B------:R-:W-:Y:S01]  /*1100*/  @P0 FADD.FTZ R9, R0, 1 ;  /* 0x3f80000000090421 */ /* 0x000fe20000010000 */
[----:B------:R-:W-:Y:S06]  /*1110*/  @P0 BRA `(.L_x_33) ;  /* 0x0000000000280947 */ /* 0x000fec0003800000 */
[----:B------:R-:W-:-:S13]  /*1120*/  FSETP.NEU.FTZ.AND P0, PT, |R0|, +INF , PT ;  /* 0x7f8000000000780b */ /* 0x000fda0003f1d200 */
[----:B------:R-:W-:-:S04]  /*1130*/  @P0 FFMA R14, R0, 1.84467440737095516160e+19, RZ ;  /* 0x5f800000000e0823 */ /* 0x000fc800000000ff */
[----:B------:R-:W0:Y:S02]  /*1140*/  @P0 MUFU.RSQ R9, R14 ;  /* 0x0000000e00090308 */ /* 0x000e240000001400 */
[----:B0-----:R-:W-:Y:S01]  /*1150*/  @P0 FMUL.FTZ R15, R14, R9 ;  /* 0x000000090e0f0220 */ /* 0x001fe20000410000 */
[----:B------:R-:W-:Y:S01]  /*1160*/  @P0 FMUL.FTZ R17, R9, 0.5 ;  /* 0x3f00000009110820 */ /* 0x000fe20000410000 */
[----:B------:R-:W-:Y:S02]  /*1170*/  @!P0 MOV R9, R0 ;  /* 0x0000000000098202 */ /* 0x000fe40000000f00 */
[----:B------:R-:W-:-:S04]  /*1180*/  @P0 FADD.FTZ R16, -R15, -RZ ;  /* 0x800000ff0f100221 */ /* 0x000fc80000010100 */
[----:B------:R-:W-:-:S04]  /*1190*/  @P0 FFMA R16, R15, R16, R14 ;  /* 0x000000100f100223 */ /* 0x000fc8000000000e */
[----:B------:R-:W-:-:S04]  /*11a0*/  @P0 FFMA R16, R16, R17, R15 ;  /* 0x0000001110100223 */ /* 0x000fc8000000000f */
[----:B------:R-:W-:-:S07]  /*11b0*/  @P0 FMUL.FTZ R9, R16, 2.3283064365386962891e-10 ;  /* 0x2f80000010090820 */ /* 0x000fce0000410000 */
.L_x_33:
[----:B------:R-:W-:Y:S01]  /*11c0*/  HFMA2 R15, -RZ, RZ, 0, 0 ;  /* 0x00000000ff0f7431 */ /* 0x000fe200000001ff */
[----:B------:R-:W-:Y:S02]  /*11d0*/  MOV R14, R18 ;  /* 0x00000012000e7202 */ /* 0x000fe40000000f00 */
[----:B------:R-:W-:Y:S02]  /*11e0*/  MOV R0, R9 ;  /* 0x0000000900007202 */ /* 0x000fe40000000f00 */
[----:B------:R-:W-:Y:S05]  /*11f0*/  RET.REL.NODEC R14 `(map_spikes_to_residues) ;  /* 0xffffffec0e807950 */ /* 0x000fea0003c3ffff */
.L_x_34:
        /* <DEDUP_REMOVED lines=16> */
.L_x_72:


//--------------------- .text.extract_spike_indices --------------------------
	.section	.text.extract_spike_indices,"ax",@progbits
	.align	128
        .global         extract_spike_indices
        .type           extract_spike_indices,@function
        .size           extract_spike_indices,(.L_x_79 - extract_spike_indices)
        .other          extract_spike_indices,@"STO_CUDA_ENTRY STV_DEFAULT"
extract_spike_indices:
.text.extract_spike_indices:
[----:B------:R-:W-:Y:S01]  /*0000*/  LDC R1, c[0x0][0x37c] ;  /* 0x0000df00ff017b82 */ /* 0x000fe20000000800 */
[----:B------:R-:W0:Y:S07]  /*0010*/  S2R R3, SR_TID.X ;  /* 0x0000000000037919 */ /* 0x000e2e0000002100 */
[----:B------:R-:W0:Y:S01]  /*0020*/  LDC R6, c[0x0][0x360] ;  /* 0x0000d800ff067b82 */ /* 0x000e220000000800 */
[----:B------:R-:W1:Y:S01]  /*0030*/  LDCU UR7, c[0x0][0x3a0] ;  /* 0x00007400ff0777ac */ /* 0x000e620008000800 */
[----:B------:R-:W2:Y:S01]  /*0040*/  S2R R0, SR_TID.Y ;  /* 0x0000000000007919 */ /* 0x000ea20000002200 */
[----:B------:R-:W3:Y:S05]  /*0050*/  S2R R5, SR_TID.Z ;  /* 0x0000000000057919 */ /* 0x000eea0000002300 */
[----:B------:R-:W2:Y:S08]  /*0060*/  LDC R7, c[0x0][0x364] ;  /* 0x0000d900ff077b82 */ /* 0x000eb00000000800 */
[----:B------:R-:W0:Y:S08]  /*0070*/  S2UR UR4, SR_CTAID.X ;  /* 0x00000000000479c3 */ /* 0x000e300000002500 */
[----:B------:R-:W2:Y:S08]  /*0080*/  S2UR UR5, SR_CTAID.Y ;  /* 0x00000000000579c3 */ /* 0x000eb00000002600 */
[----:B------:R-:W3:Y:S08]  /*0090*/  S2UR UR6, SR_CTAID.Z ;  /* 0x00000000000679c3 */ /* 0x000ef00000002700 */
[----:B------:R-:W3:Y:S01]  /*00a0*/  LDC R8, c[0x0][0x368] ;  /* 0x0000da00ff087b82 */ /* 0x000ee20000000800 */
[----:B0-----:R-:W-:-:S02]  /*00b0*/  IMAD R6, R6, UR4, R3 ;  /* 0x0000000406067c24 */ /* 0x001fc4000f8e0203 */
[----:B--2---:R-:W-:Y:S02]  /*00c0*/  IMAD R7, R7, UR5, R0 ;  /* 0x0000000507077c24 */ /* 0x004fe4000f8e0200 */
[----:B---3--:R-:W-:-:S05]  /*00d0*/  IMAD R8, R8, UR6, R5 ;  /* 0x0000000608087c24 */ /* 0x008fca000f8e0205 */
[----:B------:R-:W-:-:S04]  /*00e0*/  VIMNMX3 R0, R6, R7, R8, !PT ;  /* 0x000000070600720f */ /* 0x000fc80007800108 */
[----:B-1----:R-:W-:-:S13]  /*00f0*/  ISETP.GE.AND P0, PT, R0, UR7, PT ;  /* 0x0000000700007c0c */ /* 0x002fda000bf06270 */
[----:B------:R-:W-:Y:S05]  /*0100*/  @P0 EXIT ;  /* 0x000000000000094d */ /* 0x000fea0003800000 */
[----:B------:R-:W0:Y:S01]  /*0110*/  LDC.64 R2, c[0x0][0x380] ;  /* 0x0000e000ff027b82 */ /* 0x000e220000000a00 */
[----:B------:R-:W1:Y:S01]  /*0120*/  LDCU.64 UR4, c[0x0][0x358] ;  /* 0x00006b00ff0477ac */ /* 0x000e620008000a00 */
[----:B------:R-:W-:-:S04]  /*0130*/  IMAD R5, R8, UR7, R7 ;  /* 0x0000000708057c24 */ /* 0x000fc8000f8e0207 */
[----:B------:R-:W-:-:S04]  /*0140*/  IMAD R0, R5, UR7, R6 ;  /* 0x0000000705007c24 */ /* 0x000fc8000f8e0206 */
[----:B0-----:R-:W-:-:S06]  /*0150*/  IMAD.WIDE R2, R0, 0x4, R2 ;  /* 0x0000000400027825 */ /* 0x001fcc00078e0202 */
[----:B-1----:R-:W2:Y:S02]  /*0160*/  LDG.E.CONSTANT R2, desc[UR4][R2.64] ;  /* 0x0000000402027981 */ /* 0x002ea4000c1e9900 */
[----:B--2---:R-:W-:-:S13]  /*0170*/  ISETP.NE.AND P0, PT, R2, 0x1, PT ;  /* 0x000000010200780c */ /* 0x004fda0003f05270 */
[----:B------:R-:W-:Y:S05]  /*0180*/  @P0 EXIT ;  /* 0x000000000000094d */ /* 0x000fea0003800000 */
[----:B------:R-:W0:Y:S01]  /*0190*/  S2R R9, SR_LANEID ;  /* 0x0000000000097919 */ /* 0x000e220000000000 */
[----:B------:R-:W-:Y:S01]  /*01a0*/  VOTEU.ANY UR6, UPT, PT ;  /* 0x0000000000067886 */ /* 0x000fe200038e0100 */
[----:B------:R-:W1:Y:S01]  /*01b0*/  LDC.64 R2, c[0x0][0x398] ;  /* 0x0000e600ff027b82 */ /* 0x000e620000000a00 */
[----:B------:R-:W0:Y:S08]  /*01c0*/  FLO.U32 R4, UR6 ;  /* 0x0000000600047d00 */ /* 0x000e3000080e0000 */
[----:B------:R-:W1:Y:S01]  /*01d0*/  POPC R5, UR6 ;  /* 0x0000000600057d09 */ /* 0x000e620008000000 */
[----:B0-----:R-:W-:-:S13]  /*01e0*/  ISETP.EQ.U32.AND P0, PT, R4, R9, PT ;  /* 0x000000090400720c */ /* 0x001fda0003f02070 */
[----:B-1----:R-:W2:Y:S01]  /*01f0*/  @P0 ATOMG.E.ADD.STRONG.GPU PT, R3, desc[UR4][R2.64], R5 ;  /* 0x80000005020309a8 */ /* 0x002ea200081ef104 */
[----:B------:R-:W0:Y:S02]  /*0200*/  S2R R10, SR_LTMASK ;  /* 0x00000000000a7919 */ /* 0x000e240000003900 */
[----:B0-----:R-:W-:Y:S01]  /*0210*/  LOP3.LUT R10, R10, UR6, RZ, 0xc0, !PT ;  /* 0x000000060a0a7c12 */ /* 0x001fe2000f8ec0ff */
[----:B------:R-:W0:Y:S05]  /*0220*/  LDCU UR6, c[0x0][0x3b4] ;  /* 0x00007680ff0677ac */ /* 0x000e2a0008000800 */
[----:B------:R-:W1:Y:S01]  /*0230*/  POPC R10, R10 ;  /* 0x0000000a000a7309 */ /* 0x000e620000000000 */
[----:B--2---:R-:W1:Y:S02]  /*0240*/  SHFL.IDX PT, R9, R3, R4, 0x1f ;  /* 0x00001f0403097589 */ /* 0x004e6400000e0000 */
[----:B-1----:R-:W-:-:S04]  /*0250*/  IADD3 R9, PT, PT, R9, R10, RZ ;  /* 0x0000000a09097210 */ /* 0x002fc80007ffe0ff */
[----:B0-----:R-:W-:-:S13]  /*0260*/  ISETP.GE.AND P0, PT, R9, UR6, PT ;  /* 0x0000000609007c0c */ /* 0x001fda000bf06270 */
[----:B------:R-:W-:Y:S05]  /*0270*/  @P0 EXIT ;  /* 0x000000000000094d */ /* 0x000fea0003800000 */
[----:B------:R-:W0:Y:S01]  /*0280*/  LDC.64 R10, c[0x0][0x388] ;  /* 0x0000e200ff0a7b82 */ /* 0x000e220000000a00 */
[----:B------:R-:W1:Y:S01]  /*0290*/  LDCU UR6, c[0x0][0x3b0] ;  /* 0x00007600ff0677ac */ /* 0x000e620008000800 */
[----:B------:R-:W-:Y:S02]  /*02a0*/  I2FP.F32.S32 R6, R6 ;  /* 0x0000000600067245 */ /* 0x000fe40000201400 */
[----:B------:R-:W-:Y:S02]  /*02b0*/  I2FP.F32.U32 R12, R7 ;  /* 0x00000007000c7245 */ /* 0x000fe40000201000 */
[----:B------:R-:W-:Y:S01]  /*02c0*/  I2FP.F32.U32 R14, R8 ;  /* 0x00000008000e7245 */ /* 0x000fe20000201000 */
[----:B------:R-:W-:Y:S01]  /*02d0*/  FADD R8, R6, 0.5 ;  /* 0x3f00000006087421 */ /* 0x000fe20000000000 */
[----:B------:R-:W1:Y:S01]  /*02e0*/  LDC R15, c[0x0][0x3a4] ;  /* 0x0000e900ff0f7b82 */ /* 0x000e620000000800 */
[----:B------:R-:W-:Y:S02]  /*02f0*/  FADD R13, R12, 0.5 ;  /* 0x3f0000000c0d7421 */ /* 0x000fe40000000000 */
[----:B------:R-:W-:-:S05]  /*0300*/  FADD R14, R14, 0.5 ;  /* 0x3f0000000e0e7421 */ /* 0x000fca0000000000 */
[----:B------:R-:W2:Y:S08]  /*0310*/  LDC.64 R4, c[0x0][0x390] ;  /* 0x0000e400ff047b82 */ /* 0x000eb00000000a00 */
[----:B------:R-:W3:Y:S01]  /*0320*/  LDC.64 R2, c[0x0][0x3a8] ;  /* 0x0000ea00ff027b82 */ /* 0x000ee20000000a00 */
[C---:B0-----:R-:W-:Y:S01]  /*0330*/  IMAD.WIDE R6, R9.reuse, 0x4, R10 ;  /* 0x0000000409067825 */ /* 0x041fe200078e020a */
[----:B------:R-:W-:-:S04]  /*0340*/  LEA R11, R9, R9, 0x1 ;  /* 0x00000009090b7211 */ /* 0x000fc800078e08ff */
[----:B------:R-:W-:Y:S01]  /*0350*/  STG.E desc[UR4][R6.64], R0 ;  /* 0x0000000006007986 */ /* 0x000fe2000c101904 */
[----:B-1----:R-:W-:Y:S01]  /*0360*/  FFMA R9, R8, UR6, R15 ;  /* 0x0000000608097c23 */ /* 0x002fe2000800000f */
[----:B--2---:R-:W-:-:S05]  /*0370*/  IMAD.WIDE R4, R11, 0x4, R4 ;  /* 0x000000040b047825 */ /* 0x004fca00078e0204 */
[----:B------:R-:W-:Y:S01]  /*0380*/  STG.E desc[UR4][R4.64], R9 ;  /* 0x0000000904007986 */ /* 0x000fe2000c101904 */
[----:B---3--:R-:W-:Y:S01]  /*0390*/  FFMA R13, R13, UR6, R2 ;  /* 0x000000060d0d7c23 */ /* 0x008fe20008000002 */
[----:B------:R-:W-:-:S04]  /*03a0*/  FFMA R3, R14, UR6, R3 ;  /* 0x000000060e037c23 */ /* 0x000fc80008000003 */
[----:B------:R-:W-:Y:S04]  /*03b0*/  STG.E desc[UR4][R4.64+0x4], R13 ;  /* 0x0000040d04007986 */ /* 0x000fe8000c101904 */
[----:B------:R-:W-:Y:S01]  /*03c0*/  STG.E desc[UR4][R4.64+0x8], R3 ;  /* 0x0000080304007986 */ /* 0x000fe2000c101904 */
[----:B------:R-:W-:Y:S05]  /*03d0*/  EXIT ;  /* 0x000000000000794d */ /* 0x000fea0003800000 */
.L_x_35:
        /* <DEDUP_REMOVED lines=10> */
.L_x_79:


//--------------------- .text.apply_lateral_inhibition --------------------------
	.section	.text.apply_lateral_inhibition,"ax",@progbits
	.align	128
        .global         apply_lateral_inhibition
        .type           apply_lateral_inhibition,@function
        .size           apply_lateral_inhibition,(.L_x_80 - apply_lateral_inhibition)
        .other          apply_lateral_inhibition,@"STO_CUDA_ENTRY STV_DEFAULT"
apply_lateral_inhibition:
.text.apply_lateral_inhibition:
[----:B------:R-:W-:Y:S01]  /*0000*/  LDC R1, c[0x0][0x37c] ;  /* 0x0000df00ff017b82 */ /* 0x000fe20000000800 */
[----:B------:R-:W0:Y:S07]  /*0010*/  S2R R3, SR_TID.X ;  /* 0x0000000000037919 */ /* 0x000e2e0000002100 */
[----:B------:R-:W0:Y:S01]  /*0020*/  LDC R0, c[0x0][0x360] ;  /* 0x0000d800ff007b82 */ /* 0x000e220000000800 */
[----:B------:R-:W1:Y:S01]  /*0030*/  S2R R5, SR_TID.Y ;  /* 0x0000000000057919 */ /* 0x000e620000002200 */
[----:B------:R-:W2:Y:S06]  /*0040*/  S2R R2, SR_TID.Z ;  /* 0x0000000000027919 */ /* 0x000eac0000002300 */
[----:B------:R-:W1:Y:S08]  /*0050*/  LDC R4, c[0x0][0x364] ;  /* 0x0000d900ff047b82 */ /* 0x000e700000000800 */
[----:B------:R-:W0:Y:S08]  /*0060*/  S2UR UR4, SR_CTAID.X ;  /* 0x00000000000479c3 */ /* 0x000e300000002500 */
[----:B------:R-:W1:Y:S08]  /*0070*/  S2UR UR5, SR_CTAID.Y ;  /* 0x00000000000579c3 */ /* 0x000e700000002600 */
[----:B------:R-:W2:Y:S08]  /*0080*/  S2UR UR6, SR_CTAID.Z ;  /* 0x00000000000679c3 */ /* 0x000eb00000002700 */
[----:B------:R-:W2:Y:S01]  /*0090*/  LDC R11, c[0x0][0x368] ;  /* 0x0000da00ff0b7b82 */ /* 0x000ea20000000800 */
[----:B0-----:R-:W-:-:S07]  /*00a0*/  IMAD R0, R0, UR4, R3 ;  /* 0x0000000400007c24 */ /* 0x001fce000f8e0203 */
[----:B------:R-:W0:Y:S01]  /*00b0*/  LDC R9, c[0x0][0x390] ;  /* 0x0000e400ff097b82 */ /* 0x000e220000000800 */
[----:B-1----:R-:W-:Y:S02]  /*00c0*/  IMAD R4, R4, UR5, R5 ;  /* 0x0000000504047c24 */ /* 0x002fe4000f8e0205 */
[----:B--2---:R-:W-:-:S05]  /*00d0*/  IMAD R11, R11, UR6, R2 ;  /* 0x000000060b0b7c24 */ /* 0x004fca000f8e0202 */
[----:B------:R-:W-:-:S04]  /*00e0*/  VIMNMX3 R2, R0, R4, R11, !PT ;  /* 0x000000040002720f */ /* 0x000fc8000780010b */
[----:B0-----:R-:W-:-:S13]  /*00f0*/  ISETP.GE.AND P0, PT, R2, R9, PT ;  /* 0x000000090200720c */ /* 0x001fda0003f06270 */
[----:B------:R-:W-:Y:S05]  /*0100*/  @P0 EXIT ;  /* 0x000000000000094d */ /* 0x000fea0003800000 */
[----:B------:R-:W0:Y:S01]  /*0110*/  LDC.64 R2, c[0x0][0x380] ;  /* 0x0000e000ff027b82 */ /* 0x000e220000000a00 */
[----:B------:R-:W1:Y:S01]  /*0120*/  LDCU.64 UR4, c[0x0][0x358] ;  /* 0x00006b00ff0477ac */ /* 0x000e620008000a00 */
[----:B------:R-:W-:-:S04]  /*0130*/  IMAD R8, R11, R9, RZ ;  /* 0x000000090b087224 */ /* 0x000fc800078e02ff */
[----:B------:R-:W-:-:S04]  /*0140*/  IMAD.IADD R5, R4, 0x1, R8 ;  /* 0x0000000104057824 */ /* 0x000fc800078e0208 */
[----:B------:R-:W-:-:S04]  /*0150*/  IMAD R5, R5, R9, R0 ;  /* 0x0000000905057224 */ /* 0x000fc800078e0200 */
[----:B0-----:R-:W-:-:S05]  /*0160*/  IMAD.WIDE R6, R5, 0x4, R2 ;  /* 0x0000000405067825 */ /* 0x001fca00078e0202 */
[----:B-1----:R-:W2:Y:S02]  /*0170*/  LDG.E.CONSTANT R10, desc[UR4][R6.64] ;  /* 0x00000004060a7981 */ /* 0x002ea4000c1e9900 */
[----:B--2---:R-:W-:-:S13]  /*0180*/  ISETP.NE.AND P0, PT, R10, 0x1, PT ;  /* 0x000000010a00780c */ /* 0x004fda0003f05270 */
[----:B------:R-:W-:Y:S05]  /*0190*/  @!P0 EXIT ;  /* 0x000000000000894d */ /* 0x000fea0003800000 */
[----:B------:R-:W-:Y:S01]  /*01a0*/  ISETP.NE.AND P3, PT, R4, RZ, PT ;  /* 0x000000ff0400720c */ /* 0x000fe20003f65270 */
[----:B------:R-:W-:Y:S01]  /*01b0*/  VIADD R15, R9, 0xffffffff ;  /* 0xffffffff090f7836 */ /* 0x000fe20000000000 */
[----:B------:R-:W-:Y:S02]  /*01c0*/  ISETP.GE.AND P6, PT, R0, 0x1, PT ;  /* 0x000000010000780c */ /* 0x000fe40003fc6270 */
[C---:B------:R-:W-:Y:S02]  /*01d0*/  ISETP.NE.AND P2, PT, R11.reuse, RZ, PT ;  /* 0x000000ff0b00720c */ /* 0x040fe40003f45270 */
[-C--:B------:R-:W-:Y:S02]  /*01e0*/  ISETP.GE.U32.AND P1, PT, R11, R15.reuse, PT ;  /* 0x0000000f0b00720c */ /* 0x080fe40003f26070 */
[-C--:B------:R-:W-:Y:S02]  /*01f0*/  ISETP.GE.U32.AND P0, PT, R4, R15.reuse, PT ;  /* 0x0000000f0400720c */ /* 0x080fe40003f06070 */
[----:B------:R-:W-:-:S03]  /*0200*/  ISETP.GE.AND P4, PT, R0, R15, PT ;  /* 0x0000000f0000720c */ /* 0x000fc60003f86270 */
[----:B------:R-:W-:Y:S02]  /*0210*/  @P3 IMAD R17, R4, R9, -R9 ;  /* 0x0000000904113224 */ /* 0x000fe400078e0a09 */
[----:B------:R-:W-:-:S03]  /*0220*/  @P6 VIADD R13, R5, 0xffffffff ;  /* 0xffffffff050d6836 */ /* 0x000fc60000000000 */
[----:B------:R-:W-:Y:S01]  /*0230*/  @P3 IADD3 R17, PT, PT, R0, R17, RZ ;  /* 0x0000001100113210 */ /* 0x000fe20007ffe0ff */
[----:B------:R-:W-:-:S04]  /*0240*/  @P6 IMAD.WIDE.U32 R10, R13, 0x4, R2 ;  /* 0x000000040d0a6825 */ /* 0x000fc800078e0002 */
[CC--:B------:R-:W-:Y:S01]  /*0250*/  @P3 IMAD R13, R8.reuse, R9.reuse, R17 ;  /* 0x00000009080d3224 */ /* 0x0c0fe200078e0211 */
[----:B------:R0:W2:Y:S01]  /*0260*/  @!P4 LDG.E.CONSTANT R16, desc[UR4][R6.64+0x4] ;  /* 0x000004040610c981 */ /* 0x0000a2000c1e9900 */
[--C-:B------:R-:W-:Y:S02]  /*0270*/  @P2 IMAD.IADD R14, R8, 0x1, -R9.reuse ;  /* 0x00000001080e2824 */ /* 0x100fe400078e0a09 */
[-CC-:B------:R-:W-:Y:S01]  /*0280*/  @P2 IMAD R15, R4, R9.reuse, R0.reuse ;  /* 0x00000009040f2224 */ /* 0x180fe200078e0200 */
[----:B------:R-:W3:Y:S01]  /*0290*/  @P6 LDG.E.CONSTANT R10, desc[UR4][R10.64] ;  /* 0x000000040a0a6981 */ /* 0x000ee2000c1e9900 */
[----:B------:R-:W-:Y:S02]  /*02a0*/  @!P1 IMAD.IADD R8, R8, 0x1, R9 ;  /* 0x0000000108089824 */ /* 0x000fe400078e0209 */
[----:B------:R-:W-:Y:S02]  /*02b0*/  @!P1 IMAD R19, R4, R9, R0 ;  /* 0x0000000904139224 */ /* 0x000fe400078e0200 */
[----:B------:R-:W-:-:S04]  /*02c0*/  @P3 IMAD.WIDE R12, R13, 0x4, R2 ;  /* 0x000000040d0c3825 */ /* 0x000fc800078e0202 */
[-C--:B------:R-:W-:Y:S02]  /*02d0*/  @P2 IMAD R17, R14, R9.reuse, R15 ;  /* 0x000000090e112224 */ /* 0x080fe400078e020f */
[----:B------:R-:W-:Y:S01]  /*02e0*/  @!P1 IMAD R19, R8, R9, R19 ;  /* 0x0000000908139224 */ /* 0x000fe200078e0213 */
[----:B------:R-:W4:Y:S01]  /*02f0*/  @P3 LDG.E.CONSTANT R12, desc[UR4][R12.64] ;  /* 0x000000040c0c3981 */ /* 0x000f22000c1e9900 */
[----:B------:R-:W-:-:S04]  /*0300*/  @!P0 IMAD.WIDE R14, R9, 0x4, R6 ;  /* 0x00000004090e8825 */ /* 0x000fc800078e0206 */
[--C-:B------:R-:W-:Y:S02]  /*0310*/  @P2 IMAD.WIDE R8, R17, 0x4, R2.reuse ;  /* 0x0000000411082825 */ /* 0x100fe400078e0202 */
[----:B------:R-:W5:Y:S02]  /*0320*/  @!P0 LDG.E.CONSTANT R14, desc[UR4][R14.64] ;  /* 0x000000040e0e8981 */ /* 0x000f64000c1e9900 */
[----:B------:R-:W-:Y:S02]  /*0330*/  @!P1 IMAD.WIDE R2, R19, 0x4, R2 ;  /* 0x0000000413029825 */ /* 0x000fe400078e0202 */
[----:B------:R-:W5:Y:S04]  /*0340*/  @P2 LDG.E.CONSTANT R8, desc[UR4][R8.64] ;  /* 0x0000000408082981 */ /* 0x000f68000c1e9900 */
[----:B------:R-:W5:Y:S01]  /*0350*/  @!P1 LDG.E.CONSTANT R2, desc[UR4][R2.64] ;  /* 0x0000000402029981 */ /* 0x000f62000c1e9900 */
[----:B------:R-:W-:-:S02]  /*0360*/  HFMA2 R0, -RZ, RZ, 0, 0 ;  /* 0x00000000ff007431 */ /* 0x000fc400000001ff */
[----:B0-----:R-:W-:Y:S02]  /*0370*/  IMAD.MOV.U32 R7, RZ, RZ, RZ ;  /* 0x000000ffff077224 */ /* 0x001fe400078e00ff */
[----:B------:R-:W-:Y:S01]  /*0380*/  IMAD.MOV.U32 R4, RZ, RZ, RZ ;  /* 0x000000ffff047224 */ /* 0x000fe200078e00ff */
[----:B---3--:R-:W-:-:S04]  /*0390*/  @P6 ISETP.NE.AND P5, PT, R10, RZ, PT ;  /* 0x000000ff0a00620c */ /* 0x008fc80003fa5270 */
[----:B------:R-:W-:Y:S02]  /*03a0*/  @P6 SEL R0, RZ, 0x1, !P5 ;  /* 0x00000001ff006807 */ /* 0x000fe40006800000 */
[----:B--2---:R-:W-:Y:S02]  /*03b0*/  @!P4 ISETP.NE.AND P5, PT, R16, RZ, PT ;  /* 0x000000ff1000c20c */ /* 0x004fe40003fa5270 */
[----:B----4-:R-:W-:Y:S02]  /*03c0*/  @P3 ISETP.NE.AND P6, PT, R12, RZ, PT ;  /* 0x000000ff0c00320c */ /* 0x010fe40003fc5270 */
[----:B------:R-:W-:Y:S02]  /*03d0*/  @!P4 SEL R7, RZ, 0x1, !P5 ;  /* 0x00000001ff07c807 */ /* 0x000fe40006800000 */
[----:B------:R-:W-:Y:S02]  /*03e0*/  @P3 SEL R4, RZ, 0x1, !P6 ;  /* 0x00000001ff043807 */ /* 0x000fe40007000000 */
[----:B-----5:R-:W-:-:S02]  /*03f0*/  @!P0 ISETP.NE.AND P3, PT, R14, RZ, PT ;  /* 0x000000ff0e00820c */ /* 0x020fc40003f65270 */
[----:B------:R-:W-:Y:S02]  /*0400*/  IADD3 R4, PT, PT, R4, R7, R0 ;  /* 0x0000000704047210 */ /* 0x000fe40007ffe000 */
[----:B------:R-:W-:Y:S02]  /*0410*/  @P2 ISETP.NE.AND P4, PT, R8, RZ, PT ;  /* 0x000000ff0800220c */ /* 0x000fe40003f85270 */
[----:B------:R-:W-:Y:S02]  /*0420*/  MOV R0, RZ ;  /* 0x000000ff00007202 */ /* 0x000fe40000000f00 */
[----:B------:R-:W-:Y:S02]  /*0430*/  @!P1 ISETP.NE.AND P5, PT, R2, RZ, PT ;  /* 0x000000ff0200920c */ /* 0x000fe40003fa5270 */
[----:B------:R-:W-:Y:S02]  /*0440*/  CS2R R2, SRZ ;  /* 0x0000000000027805 */ /* 0x000fe4000001ff00 */
[----:B------:R-:W-:-:S02]  /*0450*/  @!P0 SEL R0, RZ, 0x1, !P3 ;  /* 0x00000001ff008807 */ /* 0x000fc40005800000 */
[----:B------:R-:W-:Y:S02]  /*0460*/  @P2 SEL R3, RZ, 0x1, !P4 ;  /* 0x00000001ff032807 */ /* 0x000fe40006000000 */
[----:B------:R-:W-:Y:S02]  /*0470*/  @!P1 SEL R2, RZ, 0x1, !P5 ;  /* 0x00000001ff029807 */ /* 0x000fe40006800000 */
[----:B------:R-:W-:-:S05]  /*0480*/  IADD3 R3, PT, PT, R3, R4, R0 ;  /* 0x0000000403037210 */ /* 0x000fca0007ffe000 */
[----:B------:R-:W-:-:S05]  /*0490*/  IMAD.IADD R0, R3, 0x1, R2 ;  /* 0x0000000103007824 */ /* 0x000fca00078e0202 */
[----:B------:R-:W-:-:S13]  /*04a0*/  ISETP.NE.AND P0, PT, R0, RZ, PT ;  /* 0x000000ff0000720c */ /* 0x000fda0003f05270 */
[----:B------:R-:W-:Y:S05]  /*04b0*/  @!P0 EXIT ;  /* 0x000000000000894d */ /* 0x000fea0003800000 */
[----:B------:R-:W0:Y:S01]  /*04c0*/  LDC.64 R2, c[0x0][0x388] ;  /* 0x0000e200ff027b82 */ /* 0x000e220000000a00 */
[----:B------:R-:W1:Y:S01]  /*04d0*/  LDCU UR6, c[0x0][0x394] ;  /* 0x00007280ff0677ac */ /* 0x000e620008000800 */
[----:B0-----:R-:W-:-:S05]  /*04e0*/  IMAD.WIDE R2, R5, 0x4, R2 ;  /* 0x0000000405027825 */ /* 0x001fca00078e0202 */
[----:B------:R-:W1:Y:S01]  /*04f0*/  LDG.E R5, desc[UR4][R2.64] ;  /* 0x0000000402057981 */ /* 0x000e62000c1e1900 */
[----:B------:R-:W-:-:S05]  /*0500*/  I2FP.F32.U32 R0, R0 ;  /* 0x0000000000007245 */ /* 0x000fca0000201000 */
[----:B-1----:R-:W-:-:S05]  /*0510*/  FFMA R0, -R0, UR6, R5 ;  /* 0x0000000600007c23 */ /* 0x002fca0008000105 */
[----:B------:R-:W-:-:S05]  /*0520*/  FMNMX R5, R0, -1, !PT ;  /* 0xbf80000000057809 */ /* 0x000fca0007800000 */
[----:B------:R-:W-:Y:S01]  /*0530*/  STG.E desc[UR4][R2.64], R5 ;  /* 0x0000000502007986 */ /* 0x000fe2000c101904 */
[----:B------:R-:W-:Y:S05]  /*0540*/  EXIT ;  /* 0x000000000000794d */ /* 0x000fea0003800000 */
.L_x_36:
        /* <DEDUP_REMOVED lines=11> */
.L_x_80:


//--------------------- .text.lif_dewetting_batch --------------------------
	.section	.text.lif_dewetting_batch,"ax",@progbits
	.align	128
        .global         lif_dewetting_batch
        .type           lif_dewetting_batch,@function
        .size           lif_dewetting_batch,(.L_x_73 - lif_dewetting_batch)
        .other          lif_dewetting_batch,@"STO_CUDA_ENTRY STV_DEFAULT"
lif_dewetting_batch:
.text.lif_dewetting_batch:
[----:B------:R-:W-:Y:S01]  /*0000*/  LDC R1, c[0x0][0x37c] ;  /* 0x0000df00ff017b82 */ /* 0x000fe20000000800 */
[----:B------:R-:W0:Y:S07]  /*0010*/  S2R R3, SR_TID.X ;  /* 0x0000000000037919 */ /* 0x000e2e0000002100 */
[----:B------:R-:W1:Y:S01]  /*0020*/  S2UR UR6, SR_CTAID.Z ;  /* 0x00000000000679c3 */ /* 0x000e620000002700 */
[----:B------:R-:W2:Y:S01]  /*0030*/  LDCU UR10, c[0x0][0x3ac] ;  /* 0x00007580ff0a77ac */ /* 0x000ea20008000800 */
[----:B------:R-:W3:Y:S01]  /*0040*/  S2R R0, SR_TID.Y ;  /* 0x0000000000007919 */ /* 0x000ee20000002200 */
[----:B------:R-:W4:Y:S05]  /*0050*/  S2R R2, SR_TID.Z ;  /* 0x0000000000027919 */ /* 0x000f2a0000002300 */
[----:B------:R-:W0:Y:S08]  /*0060*/  LDC R24, c[0x0][0x360] ;  /* 0x0000d800ff187b82 */ /* 0x000e300000000800 */
[----:B------:R-:W3:Y:S01]  /*0070*/  LDC R25, c[0x0][0x364] ;  /* 0x0000d900ff197b82 */ /* 0x000ee20000000800 */
[----:B------:R-:W1:Y:S07]  /*0080*/  LDCU UR4, c[0x0][0x368] ;  /* 0x00006d00ff0477ac */ /* 0x000e6e0008000800 */
[----:B------:R-:W0:Y:S08]  /*0090*/  S2UR UR5, SR_CTAID.X ;  /* 0x00000000000579c3 */ /* 0x000e300000002500 */
[----:B------:R-:W3:Y:S01]  /*00a0*/  S2UR UR7, SR_CTAID.Y ;  /* 0x00000000000779c3 */ /* 0x000ee20000002600 */
[----:B-1----:R-:W-:-:S06]  /*00b0*/  UIMAD UR6, UR6, UR4, URZ ;  /* 0x00000004060672a4 */ /* 0x002fcc000f8e02ff */
[----:B----4-:R-:W-:Y:S02]  /*00c0*/  VIADD R22, R2, UR6 ;  /* 0x0000000602167c36 */ /* 0x010fe40008000000 */
[----:B0-----:R-:W-:Y:S02]  /*00d0*/  IMAD R24, R24, UR5, R3 ;  /* 0x0000000518187c24 */ /* 0x001fe4000f8e0203 */
[----:B---3--:R-:W-:-:S05]  /*00e0*/  IMAD R25, R25, UR7, R0 ;  /* 0x0000000719197c24 */ /* 0x008fca000f8e0200 */
[----:B------:R-:W-:-:S04]  /*00f0*/  VIMNMX3 R0, R24, R25, R22, !PT ;  /* 0x000000191800720f */ /* 0x000fc80007800116 */
[----:B--2---:R-:W-:-:S13]  /*0100*/  ISETP.GE.AND P0, PT, R0, UR10, PT ;  /* 0x0000000a00007c0c */ /* 0x004fda000bf06270 */
[----:B------:R-:W-:Y:S05]  /*0110*/  @P0 EXIT ;  /* 0x000000000000094d */ /* 0x000fea0003800000 */
[----:B------:R-:W0:Y:S01]  /*0120*/  LDC.64 R14, c[0x0][0x388] ;  /* 0x0000e200ff0e7b82 */ /* 0x000e220000000a00 */
[----:B------:R-:W1:Y:S01]  /*0130*/  LDCU.64 UR8, c[0x0][0x358] ;  /* 0x00006b00ff0877ac */ /* 0x000e620008000a00 */
[----:B------:R-:W-:Y:S01]  /*0140*/  IMAD R3, R22, UR10, R25 ;  /* 0x0000000a16037c24 */ /* 0x000fe2000f8e0219 */
[----:B------:R-:W2:Y:S03]  /*0150*/  LDCU UR4, c[0x0][0x3a8] ;  /* 0x00007500ff0477ac */ /* 0x000ea60008000800 */
[----:B------:R-:W-:Y:S02]  /*0160*/  IMAD R3, R3, UR10, R24 ;  /* 0x0000000a03037c24 */ /* 0x000fe4000f8e0218 */
[----:B------:R-:W3:Y:S08]  /*0170*/  LDC.64 R12, c[0x0][0x390] ;  /* 0x0000e400ff0c7b82 */ /* 0x000ef00000000a00 */
[----:B------:R-:W4:Y:S01]  /*0180*/  LDC.64 R10, c[0x0][0x380] ;  /* 0x0000e000ff0a7b82 */ /* 0x000f220000000a00 */
[----:B0-----:R-:W-:-:S05]  /*0190*/  IMAD.WIDE R14, R3, 0x4, R14 ;  /* 0x00000004030e7825 */ /* 0x001fca00078e020e */
[----:B-1----:R0:W5:Y:S01]  /*01a0*/  LDG.E R26, desc[UR8][R14.64] ;  /* 0x000000080e1a7981 */ /* 0x002162000c1e1900 */
[----:B---3--:R-:W-:-:S05]  /*01b0*/  IMAD.WIDE R12, R3, 0x4, R12 ;  /* 0x00000004030c7825 */ /* 0x008fca00078e020c */
[----:B------:R0:W5:Y:S01]  /*01c0*/  LDG.E R23, desc[UR8][R12.64] ;  /* 0x000000080c177981 */ /* 0x000162000c1e1900 */
[----:B--2---:R-:W-:Y:S01]  /*01d0*/  UISETP.GE.AND UP0, UPT, UR4, 0x2, UPT ;  /* 0x000000020400788c */ /* 0x004fe2000bf06270 */
[----:B----4-:R-:W-:-:S08]  /*01e0*/  IMAD.WIDE R10, R3, 0x4, R10 ;  /* 0x00000004030a7825 */ /* 0x010fd000078e020a */
[----:B0-----:R-:W-:Y:S05]  /*01f0*/  BRA.U !UP0, `(.L_x_37) ;  /* 0x0000000d08987547 */ /* 0x001fea000b800000 */
[----:B------:R0:W5:Y:S01]  /*0200*/  LDG.E.CONSTANT R27, desc[UR8][R10.64] ;  /* 0x000000080a1b7981 */ /* 0x000162000c1e9900 */
[----:B------:R-:W1:Y:S02]  /*0210*/  LDC R4, c[0x0][0x3b0] ;  /* 0x0000ec00ff047b82 */ /* 0x000e640000000800 */
[----:B-1----:R-:W-:-:S05]  /*0220*/  VIADD R0, R4, 0x1800000 ;  /* 0x0180000004007836 */ /* 0x002fca0000000000 */
[----:B------:R-:W-:-:S04]  /*0230*/  LOP3.LUT R0, R0, 0x7f800000, RZ, 0xc0, !PT ;  /* 0x7f80000000007812 */ /* 0x000fc800078ec0ff */
[----:B------:R-:W-:-:S13]  /*0240*/  ISETP.GT.U32.AND P0, PT, R0, 0x1ffffff, PT ;  /* 0x01ffffff0000780c */ /* 0x000fda0003f04070 */
[----:B0-----:R-:W-:Y:S05]  /*0250*/  @P0 BRA `(.L_x_38) ;  /* 0x0000000000100947 */ /* 0x001fea0003800000 */
[----:B------:R-:W-:-:S07]  /*0260*/  MOV R4, 0x280 ;  /* 0x0000028000047802 */ /* 0x000fce0000000f00 */
[----:B-----5:R-:W-:Y:S05]  /*0270*/  CALL.REL.NOINC `($__internal_1_$__cuda_sm20_rcp_rn_f32_slowpath) ;  /* 0x0000000c00847944 */ /* 0x020fea0003c00000 */
[----:B------:R-:W-:Y:S01]  /*0280*/  MOV R9, R3 ;  /* 0x0000000300097202 */ /* 0x000fe20000000f00 */
[----:B------:R-:W-:Y:S06]  /*0290*/  BRA `(.L_x_39) ;  /* 0x0000000000107947 */ /* 0x000fec0003800000 */
.L_x_38:
[----:B------:R-:W0:Y:S02]  /*02a0*/  MUFU.RCP R9, R4 ;  /* 0x0000000400097308 */ /* 0x000e240000001000 */
[----:B0-----:R-:W-:-:S04]  /*02b0*/  FFMA R0, R9, R4, -1 ;  /* 0xbf80000009007423 */ /* 0x001fc80000000004 */
[----:B------:R-:W-:-:S04]  /*02c0*/  FADD.FTZ R0, -R0, -RZ ;  /* 0x800000ff00007221 */ /* 0x000fc80000010100 */
[----:B------:R-:W-:-:S07]  /*02d0*/  FFMA R9, R9, R0, R9 ;  /* 0x0000000009097223 */ /* 0x000fce0000000009 */
.L_x_39:
[----:B------:R-:W0:Y:S01]  /*02e0*/  LDC.64 R4, c[0x0][0x3a8] ;  /* 0x0000ea00ff047b82 */ /* 0x000e220000000a00 */
[----:B------:R-:W-:Y:S01]  /*02f0*/  UMOV UR7, 0x1 ;  /* 0x0000000100077882 */ /* 0x000fe20000000000 */
[----:B------:R-:W-:Y:S01]  /*0300*/  FADD R9, -R9, 1 ;  /* 0x3f80000009097421 */ /* 0x000fe20000000100 */
[C---:B0-----:R-:W-:Y:S02]  /*0310*/  VIADD R0, R4.reuse, 0xfffffffe ;  /* 0xfffffffe04007836 */ /* 0x041fe40000000000 */
[----:B------:R-:W-:Y:S02]  /*0320*/  VIADD R4, R4, 0xffffffff ;  /* 0xffffffff04047836 */ /* 0x000fe40000000000 */
[-C--:B------:R-:W-:Y:S01]  /*0330*/  IMAD R8, R5, R5.reuse, RZ ;  /* 0x0000000505087224 */ /* 0x080fe200078e02ff */
[----:B------:R-:W-:Y:S02]  /*0340*/  ISETP.GE.U32.AND P0, PT, R0, 0x3, PT ;  /* 0x000000030000780c */ /* 0x000fe40003f06070 */
[----:B------:R-:W-:Y:S01]  /*0350*/  LOP3.LUT R7, R4, 0x3, RZ, 0xc0, !PT ;  /* 0x0000000304077812 */ /* 0x000fe200078ec0ff */
[----:B------:R-:W-:-:S10]  /*0360*/  IMAD R8, R8, R5, RZ ;  /* 0x0000000508087224 */ /* 0x000fd400078e02ff */
[----:B------:R-:W-:Y:S05]  /*0370*/  @!P0 BRA `(.L_x_40) ;  /* 0x0000000800608947 */ /* 0x000fea0003800000 */
[----:B------:R-:W0:Y:S01]  /*0380*/  LDCU.64 UR4, c[0x0][0x3a0] ;  /* 0x00007400ff0477ac */ /* 0x000e220008000a00 */
[----:B------:R-:W-:Y:S02]  /*0390*/  IADD3 R2, PT, PT, R5, UR6, R2 ;  /* 0x0000000605027c10 */ /* 0x000fe4000fffe002 */
[----:B------:R-:W-:Y:S01]  /*03a0*/  LOP3.LUT R4, R4, 0xfffffffc, RZ, 0xc0, !PT ;  /* 0xfffffffc04047812 */ /* 0x000fe200078ec0ff */
[----:B------:R-:W1:Y:S02]  /*03b0*/  LDCU UR10, c[0x0][0x3b4] ;  /* 0x00007680ff0a77ac */ /* 0x000e640008000800 */
[-C--:B------:R-:W-:Y:S02]  /*03c0*/  IMAD R2, R2, R5.reuse, R25 ;  /* 0x0000000502027224 */ /* 0x080fe400078e0219 */
[----:B------:R-:W-:Y:S02]  /*03d0*/  IMAD.MOV R4, RZ, RZ, -R4 ;  /* 0x000000ffff047224 */ /* 0x000fe400078e0a04 */
[----:B------:R-:W-:Y:S01]  /*03e0*/  IMAD R6, R2, R5, R24 ;  /* 0x0000000502067224 */ /* 0x000fe200078e0218 */
[----:B------:R-:W-:Y:S01]  /*03f0*/  MOV R5, R8 ;  /* 0x0000000800057202 */ /* 0x000fe20000000f00 */
[----:B0-----:R-:W-:-:S04]  /*0400*/  UIADD3 UR4, UP0, UPT, UR4, 0x8, URZ ;  /* 0x0000000804047890 */ /* 0x001fc8000ff1e0ff */
[----:B------:R-:W-:Y:S02]  /*0410*/  UIADD3.X UR5, UPT, UPT, URZ, UR5, URZ, UP0, !UPT ;  /* 0x00000005ff057290 */ /* 0x000fe400087fe4ff */
[----:B------:R-:W-:Y:S01]  /*0420*/  IMAD.U32 R2, RZ, RZ, UR4 ;  /* 0x00000004ff027e24 */ /* 0x000fe2000f8e00ff */
[----:B------:R-:W-:-:S03]  /*0430*/  UMOV UR4, URZ ;  /* 0x000000ff00047c82 */ /* 0x000fc60008000000 */
[----:B-1----:R-:W-:-:S07]  /*0440*/  MOV R29, UR5 ;  /* 0x00000005001d7c02 */ /* 0x002fce0008000f00 */
.L_x_52:
[----:B0-----:R-:W-:Y:S01]  /*0450*/  IMAD.WIDE R16, R5, 0x4, R10 ;  /* 0x0000000405107825 */ /* 0x001fe200078e020a */
[----:B-----5:R-:W-:Y:S01]  /*0460*/  ISETP.GE.AND P0, PT, R23, 0x1, PT ;  /* 0x000000011700780c */ /* 0x020fe20003f06270 */
[----:B------:R-:W-:Y:S03]  /*0470*/  BSSY.RECONVERGENT B0, `(.L_x_41) ;  /* 0x000001c000007945 */ /* 0x000fe60003800200 */
[----:B------:R0:W5:Y:S01]  /*0480*/  LDG.E.CONSTANT R0, desc[UR8][R16.64] ;  /* 0x0000000810007981 */ /* 0x000162000c1e9900 */
[----:B------:R-:W-:-:S05]  /*0490*/  IMAD.WIDE R20, R8, 0x4, R16 ;  /* 0x0000000408147825 */ /* 0x000fca00078e0210 */
[----:B------:R1:W5:Y:S03]  /*04a0*/  LDG.E.CONSTANT R3, desc[UR8][R20.64] ;  /* 0x0000000814037981 */ /* 0x000366000c1e9900 */
[----:B------:R-:W-:Y:S01]  /*04b0*/  @P0 IADD3 R23, PT, PT, R23, -0x1, RZ ;  /* 0xffffffff17170810 */ /* 0x000fe20007ffe0ff */
[----:B0-----:R-:W-:Y:S02]  /*04c0*/  IMAD.MOV.U32 R16, RZ, RZ, R2 ;  /* 0x000000ffff107224 */ /* 0x001fe400078e0002 */
[----:B------:R-:W-:Y:S01]  /*04d0*/  @P0 FMUL R2, R9, R26 ;  /* 0x0000001a09020220 */ /* 0x000fe20000400000 */
[----:B------:R-:W-:Y:S02]  /*04e0*/  IMAD.MOV.U32 R17, RZ, RZ, R29 ;  /* 0x000000ffff117224 */ /* 0x000fe400078e001d */
[----:B------:R-:W-:Y:S01]  /*04f0*/  @P0 IMAD.MOV.U32 R29, RZ, RZ, RZ ;  /* 0x000000ffff1d0224 */ /* 0x000fe200078e00ff */
[----:B-1----:R-:W-:Y:S06]  /*0500*/  @P0 BRA `(.L_x_42) ;  /* 0x0000000000480947 */ /* 0x002fec0003800000 */
[----:B-----5:R-:W-:Y:S01]  /*0510*/  FADD R27, -R0, R27 ;  /* 0x0000001b001b7221 */ /* 0x020fe20000000100 */
[----:B------:R-:W-:-:S03]  /*0520*/  IMAD.MOV.U32 R29, RZ, RZ, RZ ;  /* 0x000000ffff1d7224 */ /* 0x000fc600078e00ff */
[C---:B------:R-:W-:Y:S01]  /*0530*/  FMUL R2, R27.reuse, UR10 ;  /* 0x0000000a1b027c20 */ /* 0x040fe20008400000 */
[----:B------:R-:W-:-:S03]  /*0540*/  FSETP.GT.AND P0, PT, R27, 0.050000000745058059692, PT ;  /* 0x3d4ccccd1b00780b */ /* 0x000fc60003f04000 */
[----:B------:R-:W-:-:S05]  /*0550*/  FMUL R2, R2, 5 ;  /* 0x40a0000002027820 */ /* 0x000fca0000400000 */
[----:B------:R-:W-:-:S05]  /*0560*/  FSEL R2, R2, RZ, P0 ;  /* 0x000000ff02027208 */ /* 0x000fca0000000000 */
[----:B------:R-:W-:-:S05]  /*0570*/  FFMA R2, R9, R26, R2 ;  /* 0x0000001a09027223 */ /* 0x000fca0000000002 */
[----:B------:R-:W-:-:S13]  /*0580*/  FSETP.GE.AND P0, PT, R2, 0.5, PT ;  /* 0x3f0000000200780b */ /* 0x000fda0003f06000 */
[----:B------:R-:W-:Y:S05]  /*0590*/  @!P0 BRA `(.L_x_42) ;  /* 0x0000000000248947 */ /* 0x000fea0003800000 */
[----:B------:R-:W0:Y:S01]  /*05a0*/  S2R R2, SR_LANEID ;  /* 0x0000000000027919 */ /* 0x000e220000000000 */
[----:B------:R-:W-:Y:S02]  /*05b0*/  VOTEU.ANY UR5, UPT, PT ;  /* 0x0000000000057886 */ /* 0x000fe400038e0100 */
[----:B------:R-:W-:Y:S02]  /*05c0*/  UFLO.U32 UR7, UR5 ;  /* 0x00000005000772bd */ /* 0x000fe400080e0000 */
[----:B------:R-:W1:Y:S04]  /*05d0*/  POPC R19, UR5 ;  /* 0x0000000500137d09 */ /* 0x000e680008000000 */
[----:B0-----:R-:W-:-:S13]  /*05e0*/  ISETP.EQ.U32.AND P0, PT, R2, UR7, PT ;  /* 0x0000000702007c0c */ /* 0x001fda000bf02070 */
[----:B-1----:R0:W-:Y:S01]  /*05f0*/  @P0 REDG.E.ADD.STRONG.GPU desc[UR8][R16.64+-0x4], R19 ;  /* 0xfffffc131000098e */ /* 0x0021e2000c12e108 */
[----:B------:R-:W-:Y:S02]  /*0600*/  HFMA2 R29, -RZ, RZ, 0, 5.9604644775390625e-08 ;  /* 0x00000001ff1d7431 */ /* 0x000fe400000001ff */
[----:B------:R-:W-:Y:S01]  /*0610*/  IMAD.MOV.U32 R23, RZ, RZ, 0x3 ;  /* 0x00000003ff177424 */ /* 0x000fe200078e00ff */
[----:B------:R-:W-:-:S07]  /*0620*/  MOV R2, RZ ;  /* 0x000000ff00027202 */ /* 0x000fce0000000f00 */
.L_x_42:
[----:B------:R-:W-:Y:S05]  /*0630*/  BSYNC.RECONVERGENT B0 ;  /* 0x0000000000007941 */ /* 0x000fea0003800200 */
.L_x_41:
[----:B0-----:R-:W0:Y:S01]  /*0640*/  LDC.64 R18, c[0x0][0x398] ;  /* 0x0000e600ff127b82 */ /* 0x001e220000000a00 */
[----:B------:R-:W-:Y:S01]  /*0650*/  ISETP.GT.AND P0, PT, R23, RZ, PT ;  /* 0x000000ff1700720c */ /* 0x000fe20003f04270 */
[----:B------:R-:W-:Y:S01]  /*0660*/  BSSY.RECONVERGENT B0, `(.L_x_43) ;  /* 0x000001c000007945 */ /* 0x000fe20003800200 */
[----:B------:R-:W-:-:S04]  /*0670*/  FMNMX R2, R2, 5, PT ;  /* 0x40a0000002027809 */ /* 0x000fc80003800000 */
[----:B------:R-:W-:Y:S01]  /*0680*/  FMNMX R2, R2, -1, !PT ;  /* 0xbf80000002027809 */ /* 0x000fe20007800000 */
[----:B0-----:R-:W-:-:S05]  /*0690*/  IMAD.WIDE R18, R6, 0x4, R18 ;  /* 0x0000000406127825 */ /* 0x001fca00078e0212 */
[----:B------:R0:W-:Y:S01]  /*06a0*/  STG.E desc[UR8][R18.64], R29 ;  /* 0x0000001d12007986 */ /* 0x0001e2000c101908 */
[----:B------:R-:W-:Y:S05]  /*06b0*/  @P0 BRA `(.L_x_44) ;  /* 0x00000000004c0947 */ /* 0x000fea0003800000 */
[----:B-----5:R-:W-:-:S04]  /*06c0*/  FADD R26, R0, -R3 ;  /* 0x80000003001a7221 */ /* 0x020fc80000000000 */
[C---:B------:R-:W-:Y:S01]  /*06d0*/  FMUL R0, R26.reuse, UR10 ;  /* 0x0000000a1a007c20 */ /* 0x040fe20008400000 */
[----:B------:R-:W-:-:S03]  /*06e0*/  FSETP.GT.AND P0, PT, R26, 0.050000000745058059692, PT ;  /* 0x3d4ccccd1a00780b */ /* 0x000fc60003f04000 */
[----:B------:R-:W-:-:S05]  /*06f0*/  FMUL R0, R0, 5 ;  /* 0x40a0000000007820 */ /* 0x000fca0000400000 */
[----:B------:R-:W-:-:S05]  /*0700*/  FSEL R0, R0, RZ, P0 ;  /* 0x000000ff00007208 */ /* 0x000fca0000000000 */
[----:B------:R-:W-:Y:S01]  /*0710*/  FFMA R2, R9, R2, R0 ;  /* 0x0000000209027223 */ /* 0x000fe20000000000 */
[----:B------:R-:W-:-:S04]  /*0720*/  IMAD.MOV.U32 R0, RZ, RZ, RZ ;  /* 0x000000ffff007224 */ /* 0x000fc800078e00ff */
[----:B------:R-:W-:-:S13]  /*0730*/  FSETP.GE.AND P0, PT, R2, 0.5, PT ;  /* 0x3f0000000200780b */ /* 0x000fda0003f06000 */
[----:B------:R-:W-:Y:S05]  /*0740*/  @!P0 BRA `(.L_x_45) ;  /* 0x0000000000348947 */ /* 0x000fea0003800000 */
[----:B------:R-:W1:Y:S01]  /*0750*/  S2R R0, SR_LANEID ;  /* 0x0000000000007919 */ /* 0x000e620000000000 */
[----:B------:R-:W-:Y:S02]  /*0760*/  VOTEU.ANY UR5, UPT, PT ;  /* 0x0000000000057886 */ /* 0x000fe400038e0100 */
[----:B------:R-:W-:Y:S02]  /*0770*/  UFLO.U32 UR7, UR5 ;  /* 0x00000005000772bd */ /* 0x000fe400080e0000 */
[----:B------:R-:W2:Y:S04]  /*0780*/  POPC R27, UR5 ;  /* 0x00000005001b7d09 */ /* 0x000ea80008000000 */
[----:B-1----:R-:W-:-:S13]  /*0790*/  ISETP.EQ.U32.AND P0, PT, R0, UR7, PT ;  /* 0x0000000700007c0c */ /* 0x002fda000bf02070 */
[----:B--2---:R1:W-:Y:S01]  /*07a0*/  @P0 REDG.E.ADD.STRONG.GPU desc[UR8][R16.64], R27 ;  /* 0x0000001b1000098e */ /* 0x0043e2000c12e108 */
[----:B------:R-:W-:Y:S02]  /*07b0*/  HFMA2 R0, -RZ, RZ, 0, 5.9604644775390625e-08 ;  /* 0x00000001ff007431 */ /* 0x000fe400000001ff */
[----:B------:R-:W-:Y:S01]  /*07c0*/  IMAD.MOV.U32 R23, RZ, RZ, 0x3 ;  /* 0x00000003ff177424 */ /* 0x000fe200078e00ff */
[----:B------:R-:W-:Y:S01]  /*07d0*/  MOV R2, RZ ;  /* 0x000000ff00027202 */ /* 0x000fe20000000f00 */
[----:B------:R-:W-:Y:S06]  /*07e0*/  BRA `(.L_x_45) ;  /* 0x00000000000c7947 */ /* 0x000fec0003800000 */
.L_x_44:
[----:B-----5:R-:W-:Y:S02]  /*07f0*/  HFMA2 R0, -RZ, RZ, 0, 0 ;  /* 0x00000000ff007431 */ /* 0x020fe400000001ff */
[----:B------:R-:W-:Y:S01]  /*0800*/  FMUL R2, R9, R2 ;  /* 0x0000000209027220 */ /* 0x000fe20000400000 */
[----:B------:R-:W-:-:S07]  /*0810*/  VIADD R23, R23, 0xffffffff ;  /* 0xffffffff17177836 */ /* 0x000fce0000000000 */
.L_x_45:
[----:B------:R-:W-:Y:S05]  /*0820*/  BSYNC.RECONVERGENT B0 ;  /* 0x0000000000007941 */ /* 0x000fea0003800200 */
.L_x_43:
[----:B------:R-:W-:-:S05]  /*0830*/  IMAD.WIDE R20, R8, 0x4, R20 ;  /* 0x0000000408147825 */ /* 0x000fca00078e0214 */
[----:B------:R2:W5:Y:S01]  /*0840*/  LDG.E.CONSTANT R26, desc[UR8][R20.64] ;  /* 0x00000008141a7981 */ /* 0x000562000c1e9900 */
[----:B0-----:R-:W-:Y:S01]  /*0850*/  IMAD.WIDE R18, R8, 0x4, R18 ;  /* 0x0000000408127825 */ /* 0x001fe200078e0212 */
[----:B------:R-:W-:Y:S01]  /*0860*/  ISETP.GT.AND P0, PT, R23, RZ, PT ;  /* 0x000000ff1700720c */ /* 0x000fe20003f04270 */
[----:B------:R-:W-:Y:S01]  /*0870*/  BSSY.RECONVERGENT B0, `(.L_x_46) ;  /* 0x000001b000007945 */ /* 0x000fe20003800200 */
[----:B------:R-:W-:Y:S02]  /*0880*/  FMNMX R2, R2, 5, PT ;  /* 0x40a0000002027809 */ /* 0x000fe40003800000 */
[----:B------:R2:W-:Y:S02]  /*0890*/  STG.E desc[UR8][R18.64], R0 ;  /* 0x0000000012007986 */ /* 0x0005e4000c101908 */
[----:B------:R-:W-:-:S07]  /*08a0*/  FMNMX R2, R2, -1, !PT ;  /* 0xbf80000002027809 */ /* 0x000fce0007800000 */
[----:B------:R-:W-:Y:S05]  /*08b0*/  @P0 BRA `(.L_x_47) ;  /* 0x00000000004c0947 */ /* 0x000fea0003800000 */
[----:B-----5:R-:W-:-:S04]  /*08c0*/  FADD R3, R3, -R26 ;  /* 0x8000001a03037221 */ /* 0x020fc80000000000 */
[C---:B--2---:R-:W-:Y:S01]  /*08d0*/  FMUL R0, R3.reuse, UR10 ;  /* 0x0000000a03007c20 */ /* 0x044fe20008400000 */
[----:B------:R-:W-:Y:S01]  /*08e0*/  FSETP.GT.AND P0, PT, R3, 0.050000000745058059692, PT ;  /* 0x3d4ccccd0300780b */ /* 0x000fe20003f04000 */
[----:B------:R-:W-:Y:S02]  /*08f0*/  IMAD.MOV.U32 R3, RZ, RZ, RZ ;  /* 0x000000ffff037224 */ /* 0x000fe400078e00ff */
        /* <DEDUP_REMOVED lines=8> */
[----:B-1----:R-:W1:Y:S04]  /*0980*/  POPC R27, UR5 ;  /* 0x00000005001b7d09 */ /* 0x002e680008000000 */
[----:B0-----:R-:W-:-:S13]  /*0990*/  ISETP.EQ.U32.AND P0, PT, R0, UR7, PT ;  /* 0x0000000700007c0c */ /* 0x001fda000bf02070 */
[----:B-1----:R0:W-:Y:S01]  /*09a0*/  @P0 REDG.E.ADD.STRONG.GPU desc[UR8][R16.64+0x4], R27 ;  /* 0x0000041b1000098e */ /* 0x0021e2000c12e108 */
[----:B------:R-:W-:Y:S01]  /*09b0*/  HFMA2 R0, -RZ, RZ, 0, 0 ;  /* 0x00000000ff007431 */ /* 0x000fe200000001ff */
[----:B------:R-:W-:Y:S01]  /*09c0*/  MOV R3, 0x1 ;  /* 0x0000000100037802 */ /* 0x000fe20000000f00 */
[----:B------:R-:W-:Y:S01]  /*09d0*/  IMAD.MOV.U32 R23, RZ, RZ, 0x3 ;  /* 0x00000003ff177424 */ /* 0x000fe200078e00ff */
[----:B------:R-:W-:Y:S06]  /*09e0*/  BRA `(.L_x_48) ;  /* 0x00000000000c7947 */ /* 0x000fec0003800000 */
.L_x_47:
[----:B--2---:R-:W-:Y:S01]  /*09f0*/  FMUL R0, R9, R2 ;  /* 0x0000000209007220 */ /* 0x004fe20000400000 */
[----:B------:R-:W-:Y:S01]  /*0a00*/  VIADD R23, R23, 0xffffffff ;  /* 0xffffffff17177836 */ /* 0x000fe20000000000 */
[----:B------:R-:W-:-:S07]  /*0a10*/  MOV R3, RZ ;  /* 0x000000ff00037202 */ /* 0x000fce0000000f00 */
.L_x_48:
[----:B------:R-:W-:Y:S05]  /*0a20*/  BSYNC.RECONVERGENT B0 ;  /* 0x0000000000007941 */ /* 0x000fea0003800200 */
.L_x_46:
[----:B------:R-:W-:-:S05]  /*0a30*/  IMAD.WIDE R20, R8, 0x4, R20 ;  /* 0x0000000408147825 */ /* 0x000fca00078e0214 */
[----:B01----:R-:W2:Y:S01]  /*0a40*/  LDG.E.CONSTANT R27, desc[UR8][R20.64] ;  /* 0x00000008141b7981 */ /* 0x003ea2000c1e9900 */
[----:B------:R-:W-:Y:S01]  /*0a50*/  IMAD.WIDE R18, R8, 0x4, R18 ;  /* 0x0000000408127825 */ /* 0x000fe200078e0212 */
[----:B------:R-:W-:Y:S01]  /*0a60*/  ISETP.GT.AND P0, PT, R23, RZ, PT ;  /* 0x000000ff1700720c */ /* 0x000fe20003f04270 */
[----:B------:R-:W-:Y:S01]  /*0a70*/  BSSY.RECONVERGENT B0, `(.L_x_49) ;  /* 0x000001b000007945 */ /* 0x000fe20003800200 */
[----:B------:R-:W-:Y:S02]  /*0a80*/  FMNMX R0, R0, 5, PT ;  /* 0x40a0000000007809 */ /* 0x000fe40003800000 */
[----:B------:R0:W-:Y:S02]  /*0a90*/  STG.E desc[UR8][R18.64], R3 ;  /* 0x0000000312007986 */ /* 0x0001e4000c101908 */
[----:B------:R-:W-:Y:S01]  /*0aa0*/  FMNMX R2, R0, -1, !PT ;  /* 0xbf80000000027809 */ /* 0x000fe20007800000 */
[----:B--2--5:R-:W-:-:S06]  /*0ab0*/  FADD R26, R26, -R27 ;  /* 0x8000001b1a1a7221 */ /* 0x024fcc0000000000 */
[----:B0-----:R-:W-:Y:S05]  /*0ac0*/  @P0 BRA `(.L_x_50) ;  /* 0x0000000000480947 */ /* 0x001fea0003800000 */
[C---:B------:R-:W-:Y:S01]  /*0ad0*/  FMUL R0, R26.reuse, UR10 ;  /* 0x0000000a1a007c20 */ /* 0x040fe20008400000 */
        /* <DEDUP_REMOVED lines=15> */
[----:B------:R-:W-:Y:S01]  /*0bd0*/  MOV R0, RZ ;  /* 0x000000ff00007202 */ /* 0x000fe20000000f00 */
[----:B------:R-:W-:Y:S06]  /*0be0*/  BRA `(.L_x_51) ;  /* 0x00000000000c7947 */ /* 0x000fec0003800000 */
.L_x_50:
[----:B------:R-:W-:Y:S02]  /*0bf0*/  HFMA2 R3, -RZ, RZ, 0, 0 ;  /* 0x00000000ff037431 */ /* 0x000fe400000001ff */
[----:B------:R-:W-:Y:S01]  /*0c00*/  FMUL R0, R9, R2 ;  /* 0x0000000209007220 */ /* 0x000fe20000400000 */
[----:B------:R-:W-:-:S07]  /*0c10*/  VIADD R23, R23, 0xffffffff ;  /* 0xffffffff17177836 */ /* 0x000fce0000000000 */
.L_x_51:
[----:B------:R-:W-:Y:S05]  /*0c20*/  BSYNC.RECONVERGENT B0 ;  /* 0x0000000000007941 */ /* 0x000fea0003800200 */
.L_x_49:
[----:B------:R-:W-:Y:S01]  /*0c30*/  IMAD.WIDE R18, R8, 0x4, R18 ;  /* 0x0000000408127825 */ /* 0x000fe200078e0212 */
[----:B------:R-:W-:Y:S01]  /*0c40*/  IADD3 R2, P1, PT, R16, 0x10, RZ ;  /* 0x0000001010027810 */ /* 0x000fe20007f3e0ff */
[----:B------:R-:W-:Y:S01]  /*0c50*/  UIADD3 UR4, UPT, UPT, UR4, 0x4, URZ ;  /* 0x0000000404047890 */ /* 0x000fe2000fffe0ff */
[----:B------:R-:W-:Y:S01]  /*0c60*/  FMNMX R0, R0, 5, PT ;  /* 0x40a0000000007809 */ /* 0x000fe20003800000 */
[----:B------:R-:W-:Y:S01]  /*0c70*/  VIADD R4, R4, 0x4 ;  /* 0x0000000404047836 */ /* 0x000fe20000000000 */
[----:B------:R1:W-:Y:S01]  /*0c80*/  STG.E desc[UR8][R18.64], R3 ;  /* 0x0000000312007986 */ /* 0x0003e2000c101908 */
[----:B------:R-:W-:Y:S01]  /*0c90*/  IADD3.X R29, PT, PT, RZ, R17, RZ, P1, !PT ;  /* 0x00000011ff1d7210 */ /* 0x000fe20000ffe4ff */
[C---:B------:R-:W-:Y:S01]  /*0ca0*/  IMAD R5, R8.reuse, 0x4, R5 ;  /* 0x0000000408057824 */ /* 0x040fe200078e0205 */
[----:B------:R-:W-:Y:S02]  /*0cb0*/  LEA R6, R8, R6, 0x2 ;  /* 0x0000000608067211 */ /* 0x000fe400078e10ff */
[----:B------:R-:W-:-:S02]  /*0cc0*/  ISETP.NE.AND P0, PT, R4, RZ, PT ;  /* 0x000000ff0400720c */ /* 0x000fc40003f05270 */
[----:B------:R-:W-:-:S11]  /*0cd0*/  FMNMX R26, R0, -1, !PT ;  /* 0xbf800000001a7809 */ /* 0x000fd60007800000 */
[----:B-1----:R-:W-:Y:S05]  /*0ce0*/  @P0 BRA `(.L_x_52) ;  /* 0xfffffff400d80947 */ /* 0x002fea000383ffff */
[----:B------:R-:W-:-:S12]  /*0cf0*/  UIADD3 UR7, UPT, UPT, UR4, 0x1, URZ ;  /* 0x0000000104077890 */ /* 0x000fd8000fffe0ff */
.L_x_40:
[----:B------:R-:W-:-:S13]  /*0d00*/  ISETP.NE.AND P0, PT, R7, RZ, PT ;  /* 0x000000ff0700720c */ /* 0x000fda0003f05270 */
[----:B------:R-:W-:Y:S05]  /*0d10*/  @!P0 BRA `(.L_x_37) ;  /* 0x0000000000d08947 */ /* 0x000fea0003800000 */
[----:B0-----:R-:W0:Y:S01]  /*0d20*/  LDC R17, c[0x0][0x3ac] ;  /* 0x0000eb00ff117b82 */ /* 0x001e220000000800 */
[----:B------:R-:W1:Y:S01]  /*0d30*/  LDCU.64 UR4, c[0x0][0x3a0] ;  /* 0x00007400ff0477ac */ /* 0x000e620008000a00 */
[----:B------:R-:W-:Y:S02]  /*0d40*/  IMAD.MOV R0, RZ, RZ, -R7 ;  /* 0x000000ffff007224 */ /* 0x000fe400078e0a07 */
[----:B------:R-:W-:Y:S01]  /*0d50*/  IMAD R7, R8, UR7, RZ ;  /* 0x0000000708077c24 */ /* 0x000fe2000f8e02ff */
[----:B------:R-:W2:Y:S03]  /*0d60*/  LDCU UR12, c[0x0][0x3b4] ;  /* 0x00007680ff0c77ac */ /* 0x000ea60008000800 */
[----:B------:R-:W3:Y:S01]  /*0d70*/  LDC.64 R2, c[0x0][0x398] ;  /* 0x0000e600ff027b82 */ /* 0x000ee20000000a00 */
[----:B-1----:R-:W-:Y:S02]  /*0d80*/  UIMAD.WIDE.U32 UR4, UR7, 0x4, UR4 ;  /* 0x00000004070478a5 */ /* 0x002fe4000f8e0004 */
[----:B0-----:R-:W-:-:S04]  /*0d90*/  IMAD R22, R17, UR7, R22 ;  /* 0x0000000711167c24 */ /* 0x001fc8000f8e0216 */
[----:B------:R-:W-:-:S04]  /*0da0*/  IMAD R5, R22, R17, R25 ;  /* 0x0000001116057224 */ /* 0x000fc800078e0219 */
[----:B--23--:R-:W-:-:S07]  /*0db0*/  IMAD R5, R5, R17, R24 ;  /* 0x0000001105057224 */ /* 0x00cfce00078e0218 */
.L_x_56:
[----:B------:R-:W-:-:S06]  /*0dc0*/  IMAD.WIDE R16, R7, 0x4, R10 ;  /* 0x0000000407107825 */ /* 0x000fcc00078e020a */
[----:B------:R-:W2:Y:S01]  /*0dd0*/  LDG.E.CONSTANT R16, desc[UR8][R16.64] ;  /* 0x0000000810107981 */ /* 0x000ea2000c1e9900 */
[----:B-----5:R-:W-:Y:S01]  /*0de0*/  ISETP.GT.AND P0, PT, R23, RZ, PT ;  /* 0x000000ff1700720c */ /* 0x020fe20003f04270 */
[----:B------:R-:W-:Y:S01]  /*0df0*/  BSSY.RECONVERGENT B0, `(.L_x_53) ;  /* 0x000001b000007945 */ /* 0x000fe20003800200 */
[----:B--2---:R-:W-:Y:S01]  /*0e00*/  FADD R6, -R16, R27 ;  /* 0x0000001b10067221 */ /* 0x004fe20000000100 */
[----:B------:R-:W-:-:S10]  /*0e10*/  MOV R27, R16 ;  /* 0x00000010001b7202 */ /* 0x000fd40000000f00 */
[----:B------:R-:W-:Y:S05]  /*0e20*/  @P0 BRA `(.L_x_54) ;  /* 0x0000000000500947 */ /* 0x000fea0003800000 */
        /* <DEDUP_REMOVED lines=9> */
[----:B------:R-:W-:Y:S01]  /*0ec0*/  VOTEU.ANY UR10, UPT, PT ;  /* 0x00000000000a7886 */ /* 0x000fe200038e0100 */
[----:B------:R-:W-:Y:S01]  /*0ed0*/  MOV R16, UR4 ;  /* 0x0000000400107c02 */ /* 0x000fe20008000f00 */
[----:B------:R-:W-:Y:S02]  /*0ee0*/  UFLO.U32 UR11, UR10 ;  /* 0x0000000a000b72bd */ /* 0x000fe400080e0000 */
[----:B------:R-:W1:Y:S01]  /*0ef0*/  POPC R21, UR10 ;  /* 0x0000000a00157d09 */ /* 0x000e620008000000 */
[----:B------:R-:W-:-:S03]  /*0f00*/  IMAD.U32 R17, RZ, RZ, UR5 ;  /* 0x00000005ff117e24 */ /* 0x000fc6000f8e00ff */
[----:B0-----:R-:W-:-:S13]  /*0f10*/  ISETP.EQ.U32.AND P0, PT, R4, UR11, PT ;  /* 0x0000000b04007c0c */ /* 0x001fda000bf02070 */
[----:B-1----:R0:W-:Y:S01]  /*0f20*/  @P0 REDG.E.ADD.STRONG.GPU desc[UR8][R16.64], R21 ;  /* 0x000000151000098e */ /* 0x0021e2000c12e108 */
[----:B------:R-:W-:Y:S02]  /*0f30*/  HFMA2 R19, -RZ, RZ, 0, 5.9604644775390625e-08 ;  /* 0x00000001ff137431 */ /* 0x000fe400000001ff */
[----:B------:R-:W-:Y:S01]  /*0f40*/  IMAD.MOV.U32 R23, RZ, RZ, 0x3 ;  /* 0x00000003ff177424 */ /* 0x000fe200078e00ff */
[----:B------:R-:W-:Y:S01]  /*0f50*/  MOV R26, RZ ;  /* 0x000000ff001a7202 */ /* 0x000fe20000000f00 */
[----:B------:R-:W-:Y:S06]  /*0f60*/  BRA `(.L_x_55) ;  /* 0x00000000000c7947 */ /* 0x000fec0003800000 */
.L_x_54:
[----:B------:R-:W-:Y:S02]  /*0f70*/  HFMA2 R19, -RZ, RZ, 0, 0 ;  /* 0x00000000ff137431 */ /* 0x000fe400000001ff */
[----:B------:R-:W-:Y:S01]  /*0f80*/  FMUL R26, R9, R26 ;  /* 0x0000001a091a7220 */ /* 0x000fe20000400000 */
[----:B------:R-:W-:-:S07]  /*0f90*/  VIADD R23, R23, 0xffffffff ;  /* 0xffffffff17177836 */ /* 0x000fce0000000000 */
.L_x_55:
[----:B------:R-:W-:Y:S05]  /*0fa0*/  BSYNC.RECONVERGENT B0 ;  /* 0x0000000000007941 */ /* 0x000fea0003800200 */
.L_x_53:
[----:B0-----:R-:W-:Y:S01]  /*0fb0*/  IMAD.WIDE R16, R5, 0x4, R2 ;  /* 0x0000000405107825 */ /* 0x001fe200078e0202 */
[----:B------:R-:W-:Y:S01]  /*0fc0*/  UIADD3 UR4, UP0, UPT, UR4, 0x4, URZ ;  /* 0x0000000404047890 */ /* 0x000fe2000ff1e0ff */
[----:B------:R-:W-:Y:S02]  /*0fd0*/  FMNMX R26, R26, 5, PT ;  /* 0x40a000001a1a7809 */ /* 0x000fe40003800000 */
[----:B------:R-:W-:Y:S01]  /*0fe0*/  VIADD R0, R0, 0x1 ;  /* 0x0000000100007836 */ /* 0x000fe20000000000 */
[----:B------:R1:W-:Y:S01]  /*0ff0*/  STG.E desc[UR8][R16.64], R19 ;  /* 0x0000001310007986 */ /* 0x0003e2000c101908 */
[----:B------:R-:W-:Y:S01]  /*1000*/  UIADD3.X UR5, UPT, UPT, URZ, UR5, URZ, UP0, !UPT ;  /* 0x00000005ff057290 */ /* 0x000fe200087fe4ff */
[----:B------:R-:W-:Y:S01]  /*1010*/  IADD3 R7, PT, PT, R7, R8, RZ ;  /* 0x0000000807077210 */ /* 0x000fe20007ffe0ff */
[----:B------:R-:W-:Y:S01]  /*1020*/  IMAD.IADD R5, R5, 0x1, R8 ;  /* 0x0000000105057824 */ /* 0x000fe200078e0208 */
[----:B------:R-:W-:Y:S02]  /*1030*/  ISETP.NE.AND P0, PT, R0, RZ, PT ;  /* 0x000000ff0000720c */ /* 0x000fe40003f05270 */
[----:B------:R-:W-:-:S11]  /*1040*/  FMNMX R26, R26, -1, !PT ;  /* 0xbf8000001a1a7809 */ /* 0x000fd60007800000 */
[----:B-1----:R-:W-:Y:S05]  /*1050*/  @P0 BRA `(.L_x_56) ;  /* 0xfffffffc00580947 */ /* 0x002fea000383ffff */
.L_x_37:
[----:B-----5:R-:W-:Y:S04]  /*1060*/  STG.E desc[UR8][R14.64], R26 ;  /* 0x0000001a0e007986 */ /* 0x020fe8000c101908 */
[----:B------:R-:W-:Y:S01]  /*1070*/  STG.E desc[UR8][R12.64], R23 ;  /* 0x000000170c007986 */ /* 0x000fe2000c101908 */
[----:B------:R-:W-:Y:S05]  /*1080*/  EXIT ;  /* 0x000000000000794d */ /* 0x000fea0003800000 */
        .weak           $__internal_1_$__cuda_sm20_rcp_rn_f32_slowpath
        .type           $__internal_1_$__cuda_sm20_rcp_rn_f32_slowpath,@function
        .size           $__internal_1_$__cuda_sm20_rcp_rn_f32_slowpath,(.L_x_73 - $__internal_1_$__cuda_sm20_rcp_rn_f32_slowpath)
$__internal_1_$__cuda_sm20_rcp_rn_f32_slowpath:
[----:B------:R-:W0:Y:S02]  /*1090*/  LDC R0, c[0x0][0x3b0] ;  /* 0x0000ec00ff007b82 */ /* 0x000e240000000800 */
[----:B0-----:R-:W-:-:S04]  /*10a0*/  SHF.L.U32 R5, R0, 0x1, RZ ;  /* 0x0000000100057819 */ /* 0x001fc800000006ff */
[----:B------:R-:W-:-:S04]  /*10b0*/  SHF.R.U32.HI R3, RZ, 0x18, R5 ;  /* 0x00000018ff037819 */ /* 0x000fc80000011605 */
[----:B------:R-:W-:-:S13]  /*10c0*/  ISETP.NE.U32.AND P0, PT, R3, RZ, PT ;  /* 0x000000ff0300720c */ /* 0x000fda0003f05070 */
[----:B------:R-:W-:Y:S05]  /*10d0*/  @P0 BRA `(.L_x_57) ;  /* 0x0000000000280947 */ /* 0x000fea0003800000 */
[----:B------:R-:W-:-:S13]  /*10e0*/  ISETP.NE.AND P0, PT, R5, RZ, PT ;  /* 0x000000ff0500720c */ /* 0x000fda0003f05270 */
[----:B------:R2:W3:Y:S01]  /*10f0*/  @!P0 MUFU.RCP R3, R0 ;  /* 0x0000000000038308 */ /* 0x0004e20000001000 */
[----:B------:R-:W-:Y:S05]  /*1100*/  @!P0 BRA `(.L_x_58) ;  /* 0x0000000000a48947 */ /* 0x000fea0003800000 */
[----:B------:R-:W-:-:S04]  /*1110*/  FFMA R5, R0, 1.84467440737095516160e+19, RZ ;  /* 0x5f80000000057823 */ /* 0x000fc800000000ff */
[----:B--2---:R-:W3:Y:S02]  /*1120*/  MUFU.RCP R0, R5 ;  /* 0x0000000500007308 */ /* 0x004ee40000001000 */
[----:B---3--:R-:W-:-:S04]  /*1130*/  FFMA R3, R5, R0, -1 ;  /* 0xbf80000005037423 */ /* 0x008fc80000000000 */
[----:B------:R-:W-:-:S04]  /*1140*/  FADD.FTZ R3, -R3, -RZ ;  /* 0x800000ff03037221 */ /* 0x000fc80000010100 */
[----:B------:R-:W-:-:S04]  /*1150*/  FFMA R0, R0, R3, R0 ;  /* 0x0000000300007223 */ /* 0x000fc80000000000 */
[----:B------:R-:W-:Y:S01]  /*1160*/  FFMA R3, R0, 1.84467440737095516160e+19, RZ ;  /* 0x5f80000000037823 */ /* 0x000fe200000000ff */
[----:B------:R-:W-:Y:S06]  /*1170*/  BRA `(.L_x_58) ;  /* 0x0000000000887947 */ /* 0x000fec0003800000 */
.L_x_57:
[----:B------:R-:W-:-:S05]  /*1180*/  VIADD R5, R3, 0xffffff03 ;  /* 0xffffff0303057836 */ /* 0x000fca0000000000 */
[----:B------:R-:W-:-:S13]  /*1190*/  ISETP.GT.U32.AND P0, PT, R5, 0x1, PT ;  /* 0x000000010500780c */ /* 0x000fda0003f04070 */
[----:B------:R-:W-:Y:S05]  /*11a0*/  @P0 BRA `(.L_x_59) ;  /* 0x0000000000780947 */ /* 0x000fea0003800000 */
[----:B------:R-:W-:Y:S01]  /*11b0*/  LOP3.LUT R6, R0, 0x7fffff, RZ, 0xc0, !PT ;  /* 0x007fffff00067812 */ /* 0x000fe200078ec0ff */
[----:B------:R-:W-:Y:S01]  /*11c0*/  VIADD R3, R3, 0xffffff04 ;  /* 0xffffff0403037836 */ /* 0x000fe20000000000 */
[----:B------:R-:W-:Y:S02]  /*11d0*/  MOV R16, 0x3 ;  /* 0x0000000300107802 */ /* 0x000fe40000000f00 */
[----:B------:R-:W-:Y:S02]  /*11e0*/  LOP3.LUT R6, R6, 0x3f800000, RZ, 0xfc, !PT ;  /* 0x3f80000006067812 */ /* 0x000fe400078efcff */
[----:B------:R-:W-:Y:S02]  /*11f0*/  SHF.L.U32 R17, R16, R5, RZ ;  /* 0x0000000510117219 */ /* 0x000fe400000006ff */
[----:B------:R-:W0:Y:S02]  /*1200*/  MUFU.RCP R7, R6 ;  /* 0x0000000600077308 */ /* 0x000e240000001000 */
[----:B0-----:R-:W-:-:S04]  /*1210*/  FFMA R8, R6, R7, -1 ;  /* 0xbf80000006087423 */ /* 0x001fc80000000007 */
[----:B------:R-:W-:-:S04]  /*1220*/  FADD.FTZ R8, -R8, -RZ ;  /* 0x800000ff08087221 */ /* 0x000fc80000010100 */
[CCC-:B------:R-:W-:Y:S01]  /*1230*/  FFMA.RM R9, R7.reuse, R8.reuse, R7.reuse ;  /* 0x0000000807097223 */ /* 0x1c0fe20000004007 */
[----:B------:R-:W-:-:S04]  /*1240*/  FFMA.RP R8, R7, R8, R7 ;  /* 0x0000000807087223 */ /* 0x000fc80000008007 */
[C---:B------:R-:W-:Y:S02]  /*1250*/  LOP3.LUT R7, R9.reuse, 0x7fffff, RZ, 0xc0, !PT ;  /* 0x007fffff09077812 */ /* 0x040fe400078ec0ff */
[----:B------:R-:W-:Y:S02]  /*1260*/  FSETP.NEU.FTZ.AND P0, PT, R9, R8, PT ;  /* 0x000000080900720b */ /* 0x000fe40003f1d000 */
[----:B------:R-:W-:Y:S02]  /*1270*/  LOP3.LUT R8, R7, 0x800000, RZ, 0xfc, !PT ;  /* 0x0080000007087812 */ /* 0x000fe400078efcff */
[----:B------:R-:W-:Y:S02]  /*1280*/  SEL R7, RZ, 0xffffffff, !P0 ;  /* 0xffffffffff077807 */ /* 0x000fe40004000000 */
[----:B------:R-:W-:Y:S02]  /*1290*/  LOP3.LUT R6, R17, R8, RZ, 0xc0, !PT ;  /* 0x0000000811067212 */ /* 0x000fe400078ec0ff */
[----:B------:R-:W-:Y:S01]  /*12a0*/  SHF.R.U32.HI R3, RZ, R3, R8 ;  /* 0x00000003ff037219 */ /* 0x000fe20000011608 */
[----:B------:R-:W-:Y:S01]  /*12b0*/  IMAD.MOV R7, RZ, RZ, -R7 ;  /* 0x000000ffff077224 */ /* 0x000fe200078e0a07 */
[----:B------:R-:W-:-:S04]  /*12c0*/  SHF.R.U32.HI R6, RZ, R5, R6 ;  /* 0x00000005ff067219 */ /* 0x000fc80000011606 */
[----:B------:R-:W-:Y:S02]  /*12d0*/  LOP3.LUT P1, RZ, R7, R5, R8, 0xf8, !PT ;  /* 0x0000000507ff7212 */ /* 0x000fe4000782f808 */
[C---:B------:R-:W-:Y:S02]  /*12e0*/  LOP3.LUT P0, RZ, R6.reuse, 0x1, RZ, 0xc0, !PT ;  /* 0x0000000106ff7812 */ /* 0x040fe4000780c0ff */
[----:B------:R-:W-:-:S04]  /*12f0*/  LOP3.LUT P2, RZ, R6, 0x2, RZ, 0xc0, !PT ;  /* 0x0000000206ff7812 */ /* 0x000fc8000784c0ff */
[----:B------:R-:W-:Y:S02]  /*1300*/  PLOP3.LUT P0, PT, P0, P1, P2, 0xe0, 0x0 ;  /* 0x000000000000781c */ /* 0x000fe40000703c20 */
[----:B------:R-:W-:Y:S02]  /*1310*/  LOP3.LUT P1, RZ, R0, 0x7fffff, RZ, 0xc0, !PT ;  /* 0x007fffff00ff7812 */ /* 0x000fe4000782c0ff */
[----:B------:R-:W-:-:S04]  /*1320*/  SEL R5, RZ, 0x1, !P0 ;  /* 0x00000001ff057807 */ /* 0x000fc80004000000 */
[----:B------:R-:W-:-:S04]  /*1330*/  IADD3 R5, PT, PT, -R5, RZ, RZ ;  /* 0x000000ff05057210 */ /* 0x000fc80007ffe1ff */
[----:B------:R-:W-:-:S13]  /*1340*/  ISETP.GE.AND P0, PT, R5, RZ, PT ;  /* 0x000000ff0500720c */ /* 0x000fda0003f06270 */
[----:B------:R-:W-:-:S05]  /*1350*/  @!P0 IADD3 R3, PT, PT, R3, 0x1, RZ ;  /* 0x0000000103038810 */ /* 0x000fca0007ffe0ff */
[----:B------:R-:W-:-:S05]  /*1360*/  @!P1 IMAD.SHL.U32 R3, R3, 0x2, RZ ;  /* 0x0000000203039824 */ /* 0x000fca00078e00ff */
[----:B------:R-:W-:Y:S01]  /*1370*/  LOP3.LUT R3, R3, 0x80000000, R0, 0xf8, !PT ;  /* 0x8000000003037812 */ /* 0x000fe200078ef800 */
[----:B------:R-:W-:Y:S06]  /*1380*/  BRA `(.L_x_58) ;  /* 0x0000000000047947 */ /* 0x000fec0003800000 */
.L_x_59:
[----:B------:R0:W1:Y:S02]  /*1390*/  MUFU.RCP R3, R0 ;  /* 0x0000000000037308 */ /* 0x0000640000001000 */
.L_x_58:
[----:B------:R-:W-:-:S04]  /*13a0*/  HFMA2 R5, -RZ, RZ, 0, 0 ;  /* 0x00000000ff057431 */ /* 0x000fc800000001ff */
[----:B0123--:R-:W-:Y:S05]  /*13b0*/  RET.REL.NODEC R4 `(lif_dewetting_batch) ;  /* 0xffffffec04107950 */ /* 0x00ffea0003c3ffff */
.L_x_60:
        /* <DEDUP_REMOVED lines=12> */
.L_x_73:


//--------------------- .text.lif_dewetting_step  --------------------------
	.section	.text.lif_dewetting_step,"ax",@progbits
	.align	128
        .global         lif_dewetting_step
        .type           lif_dewetting_step,@function
        .size           lif_dewetting_step,(.L_x_74 - lif_dewetting_step)
        .other          lif_dewetting_step,@"STO_CUDA_ENTRY STV_DEFAULT"
lif_dewetting_step:
.text.lif_dewetting_step:
[----:B------:R-:W-:Y:S01]  /*0000*/  LDC R1, c[0x0][0x37c] ;  /* 0x0000df00ff017b82 */ /* 0x000fe20000000800 */
[----:B------:R-:W0:Y:S07]  /*0010*/  S2R R0, SR_TID.Y ;  /* 0x0000000000007919 */ /* 0x000e2e0000002200 */
[----:B------:R-:W1:Y:S01]  /*0020*/  LDC R4, c[0x0][0x360] ;  /* 0x0000d800ff047b82 */ /* 0x000e620000000800 */
[----:B------:R-:W2:Y:S01]  /*0030*/  LDCU UR7, c[0x0][0x3b0] ;  /* 0x00007600ff0777ac */ /* 0x000ea20008000800 */
[----:B------:R-:W1:Y:S01]  /*0040*/  S2R R3, SR_TID.X ;  /* 0x0000000000037919 */ /* 0x000e620000002100 */
[----:B------:R-:W3:Y:S05]  /*0050*/  S2R R7, SR_TID.Z ;  /* 0x0000000000077919 */ /* 0x000eea0000002300 */
[----:B------:R-:W0:Y:S08]  /*0060*/  S2UR UR5, SR_CTAID.Y ;  /* 0x00000000000579c3 */ /* 0x000e300000002600 */
[----:B------:R-:W0:Y:S08]  /*0070*/  LDC R5, c[0x0][0x364] ;  /* 0x0000d900ff057b82 */ /* 0x000e300000000800 */
[----:B------:R-:W1:Y:S08]  /*0080*/  S2UR UR4, SR_CTAID.X ;  /* 0x00000000000479c3 */ /* 0x000e700000002500 */
[----:B------:R-:W3:Y:S08]  /*0090*/  S2UR UR6, SR_CTAID.Z ;  /* 0x00000000000679c3 */ /* 0x000ef00000002700 */
[----:B------:R-:W3:Y:S01]  /*00a0*/  LDC R2, c[0x0][0x368] ;  /* 0x0000da00ff027b82 */ /* 0x000ee20000000800 */
[----:B0-----:R-:W-:-:S02]  /*00b0*/  IMAD R5, R5, UR5, R0 ;  /* 0x0000000505057c24 */ /* 0x001fc4000f8e0200 */
[----:B-1----:R-:W-:Y:S02]  /*00c0*/  IMAD R4, R4, UR4, R3 ;  /* 0x0000000404047c24 */ /* 0x002fe4000f8e0203 */
        /* <DEDUP_REMOVED lines=10> */
[----:B------:R-:W4:Y:S08]  /*0170*/  LDC.64 R12, c[0x0][0x388] ;  /* 0x0000e200ff0c7b82 */ /* 0x000f300000000a00 */
[----:B------:R-:W2:Y:S01]  /*0180*/  LDC.64 R6, c[0x0][0x390] ;  /* 0x0000e400ff067b82 */ /* 0x000ea20000000a00 */
[----:B0-----:R-:W-:-:S05]  /*0190*/  IMAD.WIDE R2, R4, 0x4, R2 ;  /* 0x0000000404027825 */ /* 0x001fca00078e0202 */
[----:B-1----:R-:W2:Y:S01]  /*01a0*/  LDG.E R5, desc[UR4][R2.64] ;  /* 0x0000000402057981 */ /* 0x002ea2000c1e1900 */
[C---:B---3--:R-:W-:Y:S01]  /*01b0*/  IMAD.WIDE R10, R4.reuse, 0x4, R10 ;  /* 0x00000004040a7825 */ /* 0x048fe200078e020a */
[----:B------:R-:W0:Y:S05]  /*01c0*/  LDC R15, c[0x0][0x3b4] ;  /* 0x0000ed00ff0f7b82 */ /* 0x000e2a0000000800 */
[----:B------:R-:W3:Y:S01]  /*01d0*/  LDG.E.CONSTANT R10, desc[UR4][R10.64] ;  /* 0x000000040a0a7981 */ /* 0x000ee2000c1e9900 */
[----:B----4-:R-:W-:-:S06]  /*01e0*/  IMAD.WIDE R12, R4, 0x4, R12 ;  /* 0x00000004040c7825 */ /* 0x010fcc00078e020c */
[----:B------:R-:W3:Y:S01]  /*01f0*/  LDG.E.CONSTANT R13, desc[UR4][R12.64] ;  /* 0x000000040c0d7981 */ /* 0x000ee2000c1e9900 */
[----:B--2---:R-:W-:-:S05]  /*0200*/  IMAD.WIDE R6, R4, 0x4, R6 ;  /* 0x0000000404067825 */ /* 0x004fca00078e0206 */
[----:B------:R1:W5:Y:S01]  /*0210*/  LDG.E R8, desc[UR4][R6.64] ;  /* 0x0000000406087981 */ /* 0x000362000c1e1900 */
[----:B------:R-:W2:Y:S01]  /*0220*/  LDC R0, c[0x0][0x3b4] ;  /* 0x0000ed00ff007b82 */ /* 0x000ea20000000800 */
[----:B------:R-:W-:Y:S01]  /*0230*/  BSSY.RECONVERGENT B0, `(.L_x_61) ;  /* 0x0000031000007945 */ /* 0x000fe20003800200 */
[----:B------:R-:W-:Y:S01]  /*0240*/  ISETP.GE.AND P1, PT, R5, 0x1, PT ;  /* 0x000000010500780c */ /* 0x000fe20003f26270 */
[----:B---3--:R-:W-:-:S04]  /*0250*/  FADD R9, R10, -R13 ;  /* 0x8000000d0a097221 */ /* 0x008fc80000000000 */
[C---:B------:R-:W-:Y:S01]  /*0260*/  FMUL R14, R9.reuse, UR6 ;  /* 0x00000006090e7c20 */ /* 0x040fe20008400000 */
[----:B------:R-:W-:-:S03]  /*0270*/  FSETP.GT.AND P0, PT, R9, 0.050000000745058059692, PT ;  /* 0x3d4ccccd0900780b */ /* 0x000fc60003f04000 */
[----:B------:R-:W-:Y:S01]  /*0280*/  FMUL R9, R14, 5 ;  /* 0x40a000000e097820 */ /* 0x000fe20000400000 */
[----:B0-----:R-:W-:-:S04]  /*0290*/  VIADD R10, R15, 0x1800000 ;  /* 0x018000000f0a7836 */ /* 0x001fc80000000000 */
[----:B------:R-:W-:Y:S01]  /*02a0*/  FSEL R9, R9, RZ, P0 ;  /* 0x000000ff09097208 */ /* 0x000fe20000000000 */
[----:B-12---:R-:W-:Y:S06]  /*02b0*/  @!P1 BRA `(.L_x_62) ;  /* 0x00000000003c9947 */ /* 0x006fec0003800000 */
[----:B------:R-:W-:-:S04]  /*02c0*/  LOP3.LUT R10, R10, 0x7f800000, RZ, 0xc0, !PT ;  /* 0x7f8000000a0a7812 */ /* 0x000fc800078ec0ff */
[----:B------:R-:W-:-:S13]  /*02d0*/  ISETP.GT.U32.AND P0, PT, R10, 0x1ffffff, PT ;  /* 0x01ffffff0a00780c */ /* 0x000fda0003f04070 */
[----:B------:R-:W-:Y:S05]  /*02e0*/  @P0 BRA `(.L_x_63) ;  /* 0x00000000000c0947 */ /* 0x000fea0003800000 */
[----:B------:R-:W-:-:S07]  /*02f0*/  MOV R10, 0x310 ;  /* 0x00000310000a7802 */ /* 0x000fce0000000f00 */
[----:B-----5:R-:W-:Y:S05]  /*0300*/  CALL.REL.NOINC `($__internal_2_$__cuda_sm20_rcp_rn_f32_slowpath) ;  /* 0x0000000000b07944 */ /* 0x020fea0003c00000 */
[----:B------:R-:W-:Y:S05]  /*0310*/  BRA `(.L_x_64) ;  /* 0x0000000000107947 */ /* 0x000fea0003800000 */
.L_x_63:
[----:B------:R-:W0:Y:S02]  /*0320*/  MUFU.RCP R0, R15 ;  /* 0x0000000f00007308 */ /* 0x000e240000001000 */
[----:B0-----:R-:W-:-:S04]  /*0330*/  FFMA R9, R0, R15, -1 ;  /* 0xbf80000000097423 */ /* 0x001fc8000000000f */
[----:B------:R-:W-:-:S04]  /*0340*/  FADD.FTZ R9, -R9, -RZ ;  /* 0x800000ff09097221 */ /* 0x000fc80000010100 */
[----:B------:R-:W-:-:S07]  /*0350*/  FFMA R0, R0, R9, R0 ;  /* 0x0000000900007223 */ /* 0x000fce0000000000 */
.L_x_64:
[----:B------:R-:W-:Y:S01]  /*0360*/  FADD R9, -R0, 1 ;  /* 0x3f80000000097421 */ /* 0x000fe20000000100 */
[----:B------:R-:W-:Y:S02]  /*0370*/  HFMA2 R11, -RZ, RZ, 0, 0 ;  /* 0x00000000ff0b7431 */ /* 0x000fe400000001ff */
[----:B------:R-:W-:Y:S02]  /*0380*/  VIADD R5, R5, 0xffffffff ;  /* 0xffffffff05057836 */ /* 0x000fe40000000000 */
[----:B-----5:R-:W-:Y:S01]  /*0390*/  FMUL R0, R8, R9 ;  /* 0x0000000908007220 */ /* 0x020fe20000400000 */
[----:B------:R-:W-:Y:S06]  /*03a0*/  BRA `(.L_x_65) ;  /* 0x0000000000647947 */ /* 0x000fec0003800000 */
.L_x_62:
[----:B------:R-:W-:-:S04]  /*03b0*/  LOP3.LUT R10, R10, 0x7f800000, RZ, 0xc0, !PT ;  /* 0x7f8000000a0a7812 */ /* 0x000fc800078ec0ff */
[----:B------:R-:W-:-:S13]  /*03c0*/  ISETP.GT.U32.AND P0, PT, R10, 0x1ffffff, PT ;  /* 0x01ffffff0a00780c */ /* 0x000fda0003f04070 */
[----:B------:R-:W-:Y:S05]  /*03d0*/  @P0 BRA `(.L_x_66) ;  /* 0x00000000000c0947 */ /* 0x000fea0003800000 */
[----:B------:R-:W-:-:S07]  /*03e0*/  MOV R10, 0x400 ;  /* 0x00000400000a7802 */ /* 0x000fce0000000f00 */
[----:B-----5:R-:W-:Y:S05]  /*03f0*/  CALL.REL.NOINC `($__internal_2_$__cuda_sm20_rcp_rn_f32_slowpath) ;  /* 0x0000000000747944 */ /* 0x020fea0003c00000 */
[----:B------:R-:W-:Y:S05]  /*0400*/  BRA `(.L_x_67) ;  /* 0x0000000000107947 */ /* 0x000fea0003800000 */
.L_x_66:
[----:B------:R-:W0:Y:S02]  /*0410*/  MUFU.RCP R0, R15 ;  /* 0x0000000f00007308 */ /* 0x000e240000001000 */
[----:B0-----:R-:W-:-:S04]  /*0420*/  FFMA R10, R0, R15, -1 ;  /* 0xbf800000000a7423 */ /* 0x001fc8000000000f */
[----:B------:R-:W-:-:S04]  /*0430*/  FADD.FTZ R11, -R10, -RZ ;  /* 0x800000ff0a0b7221 */ /* 0x000fc80000010100 */
[----:B------:R-:W-:-:S07]  /*0440*/  FFMA R0, R0, R11, R0 ;  /* 0x0000000b00007223 */ /* 0x000fce0000000000 */
.L_x_67:
[----:B------:R-:W-:Y:S01]  /*0450*/  FADD R0, -R0, 1 ;  /* 0x3f80000000007421 */ /* 0x000fe20000000100 */
[----:B------:R-:W-:-:S03]  /*0460*/  IMAD.MOV.U32 R11, RZ, RZ, RZ ;  /* 0x000000ffff0b7224 */ /* 0x000fc600078e00ff */
[----:B-----5:R-:W-:-:S05]  /*0470*/  FFMA R0, R8, R0, R9 ;  /* 0x0000000008007223 */ /* 0x020fca0000000009 */
[----:B------:R-:W-:-:S13]  /*0480*/  FSETP.GE.AND P0, PT, R0, 0.5, PT ;  /* 0x3f0000000000780b */ /* 0x000fda0003f06000 */
[----:B------:R-:W-:Y:S05]  /*0490*/  @!P0 BRA `(.L_x_65) ;  /* 0x0000000000288947 */ /* 0x000fea0003800000 */
[----:B------:R-:W0:Y:S01]  /*04a0*/  S2R R0, SR_LANEID ;  /* 0x0000000000007919 */ /* 0x000e220000000000 */
[----:B------:R-:W1:Y:S01]  /*04b0*/  LDC.64 R8, c[0x0][0x3a8] ;  /* 0x0000ea00ff087b82 */ /* 0x000e620000000a00 */
[----:B------:R-:W-:Y:S02]  /*04c0*/  VOTEU.ANY UR6, UPT, PT ;  /* 0x0000000000067886 */ /* 0x000fe400038e0100 */
[----:B------:R-:W-:Y:S02]  /*04d0*/  UFLO.U32 UR7, UR6 ;  /* 0x00000006000772bd */ /* 0x000fe400080e0000 */
[----:B------:R-:W1:Y:S04]  /*04e0*/  POPC R13, UR6 ;  /* 0x00000006000d7d09 */ /* 0x000e680008000000 */
[----:B0-----:R-:W-:-:S13]  /*04f0*/  ISETP.EQ.U32.AND P0, PT, R0, UR7, PT ;  /* 0x0000000700007c0c */ /* 0x001fda000bf02070 */
[----:B-1----:R0:W-:Y:S01]  /*0500*/  @P0 REDG.E.ADD.STRONG.GPU desc[UR4][R8.64], R13 ;  /* 0x0000000d0800098e */ /* 0x0021e2000c12e104 */
[----:B------:R-:W-:Y:S02]  /*0510*/  HFMA2 R5, -RZ, RZ, 0, 1.78813934326171875e-07 ;  /* 0x00000003ff057431 */ /* 0x000fe400000001ff */
[----:B------:R-:W-:Y:S02]  /*0520*/  IMAD.MOV.U32 R11, RZ, RZ, 0x1 ;  /* 0x00000001ff0b7424 */ /* 0x000fe400078e00ff */
[----:B------:R-:W-:-:S07]  /*0530*/  IMAD.MOV.U32 R0, RZ, RZ, RZ ;  /* 0x000000ffff007224 */ /* 0x000fce00078e00ff */
.L_x_65:
[----:B------:R-:W-:Y:S05]  /*0540*/  BSYNC.RECONVERGENT B0 ;  /* 0x0000000000007941 */ /* 0x000fea0003800200 */
.L_x_61:
[----:B0-----:R-:W0:Y:S01]  /*0550*/  LDC.64 R8, c[0x0][0x3a0] ;  /* 0x0000e800ff087b82 */ /* 0x001e220000000a00 */
[----:B------:R-:W-:-:S04]  /*0560*/  FMNMX R0, R0, 5, PT ;  /* 0x40a0000000007809 */ /* 0x000fc80003800000 */
[----:B------:R-:W-:-:S05]  /*0570*/  FMNMX R13, R0, -1, !PT ;  /* 0xbf800000000d7809 */ /* 0x000fca0007800000 */
[----:B------:R-:W-:Y:S04]  /*0580*/  STG.E desc[UR4][R6.64], R13 ;  /* 0x0000000d06007986 */ /* 0x000fe8000c101904 */
[----:B------:R-:W-:Y:S01]  /*0590*/  STG.E desc[UR4][R2.64], R5 ;  /* 0x0000000502007986 */ /* 0x000fe2000c101904 */
[----:B0-----:R-:W-:-:S05]  /*05a0*/  IMAD.WIDE R8, R4, 0x4, R8 ;  /* 0x0000000404087825 */ /* 0x001fca00078e0208 */
[----:B------:R-:W-:Y:S01]  /*05b0*/  STG.E desc[UR4][R8.64], R11 ;  /* 0x0000000b08007986 */ /* 0x000fe2000c101904 */
[----:B------:R-:W-:Y:S05]  /*05c0*/  EXIT ;  /* 0x000000000000794d */ /* 0x000fea0003800000 */
        .weak           $__internal_2_$__cuda_sm20_rcp_rn_f32_slowpath
        .type           $__internal_2_$__cuda_sm20_rcp_rn_f32_slowpath,@function
        .size           $__internal_2_$__cuda_sm20_rcp_rn_f32_slowpath,(.L_x_74 - $__internal_2_$__cuda_sm20_rcp_rn_f32_slowpath)
$__internal_2_$__cuda_sm20_rcp_rn_f32_slowpath:
[----:B------:R-:W-:-:S04]  /*05d0*/  SHF.L.U32 R11, R0, 0x1, RZ ;  /* 0x00000001000b7819 */ /* 0x000fc800000006ff */
[----:B------:R-:W-:-:S04]  /*05e0*/  SHF.R.U32.HI R11, RZ, 0x18, R11 ;  /* 0x00000018ff0b7819 */ /* 0x000fc8000001160b */
[----:B------:R-:W-:-:S13]  /*05f0*/  ISETP.NE.U32.AND P0, PT, R11, RZ, PT ;  /* 0x000000ff0b00720c */ /* 0x000fda0003f05070 */
[----:B------:R-:W-:Y:S05]  /*0600*/  @P0 BRA `(.L_x_68) ;  /* 0x00000000002c0947 */ /* 0x000fea0003800000 */
[----:B------:R-:W-:-:S05]  /*0610*/  IMAD.SHL.U32 R11, R0, 0x2, RZ ;  /* 0x00000002000b7824 */ /* 0x000fca00078e00ff */
[----:B------:R-:W-:-:S13]  /*0620*/  ISETP.NE.AND P0, PT, R11, RZ, PT ;  /* 0x000000ff0b00720c */ /* 0x000fda0003f05270 */
[----:B------:R0:W1:Y:S01]  /*0630*/  @!P0 MUFU.RCP R11, R0 ;  /* 0x00000000000b8308 */ /* 0x0000620000001000 */
[----:B------:R-:W-:Y:S05]  /*0640*/  @!P0 BRA `(.L_x_69) ;  /* 0x0000000000a48947 */ /* 0x000fea0003800000 */
[----:B------:R-:W-:-:S04]  /*0650*/  FFMA R12, R0, 1.84467440737095516160e+19, RZ ;  /* 0x5f800000000c7823 */ /* 0x000fc800000000ff */
[----:B-1----:R-:W0:Y:S02]  /*0660*/  MUFU.RCP R11, R12 ;  /* 0x0000000c000b7308 */ /* 0x002e240000001000 */
[----:B0-----:R-:W-:-:S04]  /*0670*/  FFMA R0, R12, R11, -1 ;  /* 0xbf8000000c007423 */ /* 0x001fc8000000000b */
[----:B------:R-:W-:-:S04]  /*0680*/  FADD.FTZ R0, -R0, -RZ ;  /* 0x800000ff00007221 */ /* 0x000fc80000010100 */
[----:B------:R-:W-:-:S04]  /*0690*/  FFMA R0, R11, R0, R11 ;  /* 0x000000000b007223 */ /* 0x000fc8000000000b */
[----:B------:R-:W-:Y:S01]  /*06a0*/  FFMA R11, R0, 1.84467440737095516160e+19, RZ ;  /* 0x5f800000000b7823 */ /* 0x000fe200000000ff */
[----:B------:R-:W-:Y:S06]  /*06b0*/  BRA `(.L_x_69) ;  /* 0x0000000000887947 */ /* 0x000fec0003800000 */
.L_x_68:
[----:B------:R-:W-:-:S04]  /*06c0*/  IADD3 R12, PT, PT, R11, -0xfd, RZ ;  /* 0xffffff030b0c7810 */ /* 0x000fc80007ffe0ff */
[----:B------:R-:W-:-:S13]  /*06d0*/  ISETP.GT.U32.AND P0, PT, R12, 0x1, PT ;  /* 0x000000010c00780c */ /* 0x000fda0003f04070 */
[----:B------:R-:W-:Y:S05]  /*06e0*/  @P0 BRA `(.L_x_70) ;  /* 0x0000000000780947 */ /* 0x000fea0003800000 */
[----:B------:R-:W-:Y:S01]  /*06f0*/  LOP3.LUT R13, R0, 0x7fffff, RZ, 0xc0, !PT ;  /* 0x007fffff000d7812 */ /* 0x000fe200078ec0ff */
[----:B------:R-:W-:-:S03]  /*0700*/  IMAD.MOV.U32 R17, RZ, RZ, 0x3 ;  /* 0x00000003ff117424 */ /* 0x000fc600078e00ff */
        /* <DEDUP_REMOVED lines=12> */
[----:B------:R-:W-:-:S02]  /*07d0*/  IADD3 R14, PT, PT, -R14, RZ, RZ ;  /* 0x000000ff0e0e7210 */ /* 0x000fc40007ffe1ff */
[-C--:B------:R-:W-:Y:S02]  /*07e0*/  SHF.R.U32.HI R13, RZ, R12.reuse, R13 ;  /* 0x0000000cff0d7219 */ /* 0x080fe4000001160d */
[----:B------:R-:W-:Y:S02]  /*07f0*/  LOP3.LUT P1, RZ, R14, R12, R15, 0xf8, !PT ;  /* 0x0000000c0eff7212 */ /* 0x000fe4000782f80f */
[C---:B------:R-:W-:Y:S02]  /*0800*/  LOP3.LUT P0, RZ, R13.reuse, 0x1, RZ, 0xc0, !PT ;  /* 0x000000010dff7812 */ /* 0x040fe4000780c0ff */
[----:B------:R-:W-:-:S04]  /*0810*/  LOP3.LUT P2, RZ, R13, 0x2, RZ, 0xc0, !PT ;  /* 0x000000020dff7812 */ /* 0x000fc8000784c0ff */
[----:B------:R-:W-:Y:S02]  /*0820*/  PLOP3.LUT P0, PT, P0, P1, P2, 0xe0, 0x0 ;  /* 0x000000000000781c */ /* 0x000fe40000703c20 */
[----:B------:R-:W-:Y:S02]  /*0830*/  LOP3.LUT P1, RZ, R0, 0x7fffff, RZ, 0xc0, !PT ;  /* 0x007fffff00ff7812 */ /* 0x000fe4000782c0ff */
[----:B------:R-:W-:-:S05]  /*0840*/  SEL R12, RZ, 0x1, !P0 ;  /* 0x00000001ff0c7807 */ /* 0x000fca0004000000 */
[----:B------:R-:W-:-:S05]  /*0850*/  IMAD.MOV R12, RZ, RZ, -R12 ;  /* 0x000000ffff0c7224 */ /* 0x000fca00078e0a0c */
[----:B------:R-:W-:Y:S02]  /*0860*/  ISETP.GE.AND P0, PT, R12, RZ, PT ;  /* 0x000000ff0c00720c */ /* 0x000fe40003f06270 */
[----:B------:R-:W-:-:S04]  /*0870*/  IADD3 R12, PT, PT, R11, -0xfc, RZ ;  /* 0xffffff040b0c7810 */ /* 0x000fc80007ffe0ff */
[----:B------:R-:W-:-:S07]  /*0880*/  SHF.R.U32.HI R11, RZ, R12, R15 ;  /* 0x0000000cff0b7219 */ /* 0x000fce000001160f */
[----:B------:R-:W-:-:S05]  /*0890*/  @!P0 VIADD R11, R11, 0x1 ;  /* 0x000000010b0b8836 */ /* 0x000fca0000000000 */
[----:B------:R-:W-:-:S04]  /*08a0*/  @!P1 SHF.L.U32 R11, R11, 0x1, RZ ;  /* 0x000000010b0b9819 */ /* 0x000fc800000006ff */
[----:B------:R-:W-:Y:S01]  /*08b0*/  LOP3.LUT R11, R11, 0x80000000, R0, 0xf8, !PT ;  /* 0x800000000b0b7812 */ /* 0x000fe200078ef800 */
[----:B------:R-:W-:Y:S06]  /*08c0*/  BRA `(.L_x_69) ;  /* 0x0000000000047947 */ /* 0x000fec0003800000 */
.L_x_70:
[----:B------:R2:W3:Y:S02]  /*08d0*/  MUFU.RCP R11, R0 ;  /* 0x00000000000b7308 */ /* 0x0004e40000001000 */
.L_x_69:
[----:B0123--:R-:W-:Y:S01]  /*08e0*/  IMAD.MOV.U32 R0, RZ, RZ, R11 ;  /* 0x000000ffff007224 */ /* 0x00ffe200078e000b */
[----:B------:R-:W-:-:S04]  /*08f0*/  MOV R11, 0x0 ;  /* 0x00000000000b7802 */ /* 0x000fc80000000f00 */
[----:B------:R-:W-:Y:S05]  /*0900*/  RET.REL.NODEC R10 `(lif_dewetting_step) ;  /* 0xfffffff40abc7950 */ /* 0x000fea0003c3ffff */
.L_x_71:
        /* <DEDUP_REMOVED lines=15> */
.L_x_74:


//--------------------- .nv.shared.reserved.0     --------------------------
	.section	.nv.shared.reserved.0,"aw",@nobits
	.weak		__nv_reservedSMEM_offset_0_alias
	.size		__nv_reservedSMEM_offset_0_alias, 0, 64
	.other		__nv_reservedSMEM_offset_0_alias,@"STO_CUDA_RESERVED_SHARED STV_DEFAULT"
__nv_reservedSMEM_offset_0_alias:
	.zero		0
	.zero		64


//--------------------- .nv.constant0.update_adaptive_threshold --------------------------
	.section	.nv.constant0.update_adaptive_threshold,"a",@progbits
	.sectionflags	@""
	.align	4
.nv.constant0.update_adaptive_threshold:
	.zero		924


//--------------------- .nv.constant0.reset_lif_state --------------------------
	.section	.nv.constant0.reset_lif_state,"a",@progbits
	.sectionflags	@""
	.align	4
.nv.constant0.reset_lif_state:
	.zero		920


//--------------------- .nv.constant0.init_lif_state --------------------------
	.section	.nv.constant0.init_lif_state,"a",@progbits
	.sectionflags	@""
	.align	4
.nv.constant0.init_lif_state:
	.zero		916


//--------------------- .nv.constant0.map_spikes_to_residues --------------------------
	.section	.nv.constant0.map_spikes_to_residues,"a",@progbits
	.sectionflags	@""
	.align	4
.nv.constant0.map_spikes_to_residues:
	.zero		948


//--------------------- .nv.constant0.extract_spike_indices --------------------------
	.section	.nv.constant0.extract_spike_indices,"a",@progbits
	.sectionflags	@""
	.align	4
.nv.constant0.extract_spike_indices:
	.zero		952


//--------------------- .nv.constant0.apply_lateral_inhibition --------------------------
	.section	.nv.constant0.apply_lateral_inhibition,"a",@progbits
	.sectionflags	@""
	.align	4
.nv.constant0.apply_lateral_inhibition:
	.zero		920


//--------------------- .nv.constant0.lif_dewetting_batch --------------------------
	.section	.nv.constant0.lif_dewetting_batch,"a",@progbits
	.sectionflags	@""
	.align	4
.nv.constant0.lif_dewetting_batch:
	.zero		952


//--------------------- .nv.constant0.lif_dewetting_step --------------------------
	.section	.nv.constant0.lif_dewetting_step,"a",@progbits
	.sectionflags	@""
	.align	4
.nv.constant0.lif_dewetting_step:
	.zero		956


//--------------------- SYMBOLS --------------------------

	.type		.nv.reservedSmem.offset0,@object
	.size		.nv.reservedSmem.offset0,0x4
